//
// Generated by NVIDIA NVVM Compiler
//
// Compiler Build ID: CL-26907403
// Cuda compilation tools, release 10.1, V10.1.243
// Based on LLVM 3.4svn
//

.version 6.4
.target sm_30
.address_size 64

	// .globl	_Z12mypagemtimesP7double2PKS_S2_jjj
// _ZZ12mypagemtimesP7double2PKS_S2_jjjE6this_A has been demoted
// _ZZ12mypagemtimesP7double2PKS_S2_jjjE6this_D has been demoted

.visible .entry _Z12mypagemtimesP7double2PKS_S2_jjj(
	.param .u64 _Z12mypagemtimesP7double2PKS_S2_jjj_param_0,
	.param .u64 _Z12mypagemtimesP7double2PKS_S2_jjj_param_1,
	.param .u64 _Z12mypagemtimesP7double2PKS_S2_jjj_param_2,
	.param .u32 _Z12mypagemtimesP7double2PKS_S2_jjj_param_3,
	.param .u32 _Z12mypagemtimesP7double2PKS_S2_jjj_param_4,
	.param .u32 _Z12mypagemtimesP7double2PKS_S2_jjj_param_5
)
{
	.reg .pred 	%p<16>;
	.reg .b32 	%r<176>;
	.reg .f64 	%fd<134>;
	.reg .b64 	%rd<26>;
	// demoted variable
	.shared .align 16 .b8 _ZZ12mypagemtimesP7double2PKS_S2_jjjE6this_A[512];
	// demoted variable
	.shared .align 16 .b8 _ZZ12mypagemtimesP7double2PKS_S2_jjjE6this_D[16384];

	ld.param.u64 	%rd3, [_Z12mypagemtimesP7double2PKS_S2_jjj_param_0];
	ld.param.u64 	%rd4, [_Z12mypagemtimesP7double2PKS_S2_jjj_param_1];
	ld.param.u64 	%rd5, [_Z12mypagemtimesP7double2PKS_S2_jjj_param_2];
	ld.param.u32 	%r30, [_Z12mypagemtimesP7double2PKS_S2_jjj_param_3];
	ld.param.u32 	%r32, [_Z12mypagemtimesP7double2PKS_S2_jjj_param_4];
	ld.param.u32 	%r31, [_Z12mypagemtimesP7double2PKS_S2_jjj_param_5];
	cvta.to.global.u64 	%rd1, %rd5;
	mul.lo.s32 	%r33, %r32, %r30;
	mov.u32 	%r1, %ctaid.x;
	setp.ge.u32	%p3, %r1, %r33;
	@%p3 bra 	BB0_25;

	cvta.to.global.u64 	%rd6, %rd4;
	div.u32 	%r34, %r1, %r30;
	mul.lo.s32 	%r35, %r34, %r30;
	mov.u32 	%r2, %tid.x;
	shl.b32 	%r36, %r2, 4;
	mov.u32 	%r37, _ZZ12mypagemtimesP7double2PKS_S2_jjjE6this_A;
	add.s32 	%r38, %r37, %r36;
	mul.lo.s32 	%r3, %r34, %r31;
	add.s32 	%r39, %r3, %r2;
	sub.s32 	%r40, %r1, %r35;
	mad.lo.s32 	%r41, %r39, %r30, %r40;
	cvt.u64.u32	%rd2, %r41;
	mul.wide.u32 	%rd7, %r41, 16;
	add.s64 	%rd8, %rd6, %rd7;
	ld.global.v4.u32 	{%r42, %r43, %r44, %r45}, [%rd8];
	st.shared.v4.u32 	[%r38], {%r42, %r43, %r44, %r45};
	setp.eq.s32	%p1, %r31, 0;
	mov.pred 	%p15, -1;
	@%p1 bra 	BB0_12;

	mul.lo.s32 	%r4, %r2, %r31;
	mul.lo.s32 	%r5, %r3, %r31;
	and.b32  	%r53, %r31, 3;
	mov.u32 	%r167, 0;
	setp.eq.s32	%p5, %r53, 0;
	@%p5 bra 	BB0_8;

	setp.eq.s32	%p6, %r53, 1;
	@%p6 bra 	BB0_7;

	setp.eq.s32	%p7, %r53, 2;
	@%p7 bra 	BB0_6;

	shl.b32 	%r55, %r4, 4;
	mov.u32 	%r56, _ZZ12mypagemtimesP7double2PKS_S2_jjjE6this_D;
	add.s32 	%r57, %r56, %r55;
	add.s32 	%r58, %r4, %r5;
	mul.wide.u32 	%rd9, %r58, 16;
	add.s64 	%rd10, %rd1, %rd9;
	ld.global.v4.u32 	{%r59, %r60, %r61, %r62}, [%rd10];
	st.shared.v4.u32 	[%r57], {%r59, %r60, %r61, %r62};
	mov.u32 	%r167, 1;

BB0_6:
	add.s32 	%r67, %r167, %r4;
	shl.b32 	%r68, %r67, 4;
	mov.u32 	%r69, _ZZ12mypagemtimesP7double2PKS_S2_jjjE6this_D;
	add.s32 	%r70, %r69, %r68;
	add.s32 	%r71, %r67, %r5;
	mul.wide.u32 	%rd11, %r71, 16;
	add.s64 	%rd12, %rd1, %rd11;
	ld.global.v4.u32 	{%r72, %r73, %r74, %r75}, [%rd12];
	st.shared.v4.u32 	[%r70], {%r72, %r73, %r74, %r75};
	add.s32 	%r167, %r167, 1;

BB0_7:
	add.s32 	%r80, %r167, %r4;
	shl.b32 	%r81, %r80, 4;
	mov.u32 	%r82, _ZZ12mypagemtimesP7double2PKS_S2_jjjE6this_D;
	add.s32 	%r83, %r82, %r81;
	add.s32 	%r84, %r80, %r5;
	mul.wide.u32 	%rd13, %r84, 16;
	add.s64 	%rd14, %rd1, %rd13;
	ld.global.v4.u32 	{%r85, %r86, %r87, %r88}, [%rd14];
	st.shared.v4.u32 	[%r83], {%r85, %r86, %r87, %r88};
	add.s32 	%r167, %r167, 1;

BB0_8:
	setp.lt.u32	%p8, %r31, 4;
	@%p8 bra 	BB0_11;

	mad.lo.s32 	%r93, %r2, %r31, %r167;
	shl.b32 	%r94, %r93, 4;
	mov.u32 	%r95, _ZZ12mypagemtimesP7double2PKS_S2_jjjE6this_D;
	add.s32 	%r168, %r95, %r94;

BB0_10:
	add.s32 	%r96, %r167, %r4;
	add.s32 	%r97, %r96, %r5;
	mul.wide.u32 	%rd15, %r97, 16;
	add.s64 	%rd16, %rd1, %rd15;
	ld.global.v4.u32 	{%r98, %r99, %r100, %r101}, [%rd16];
	st.shared.v4.u32 	[%r168], {%r98, %r99, %r100, %r101};
	add.s32 	%r106, %r97, 1;
	mul.wide.u32 	%rd17, %r106, 16;
	add.s64 	%rd18, %rd1, %rd17;
	ld.global.v4.u32 	{%r107, %r108, %r109, %r110}, [%rd18];
	st.shared.v4.u32 	[%r168+16], {%r107, %r108, %r109, %r110};
	add.s32 	%r115, %r97, 2;
	mul.wide.u32 	%rd19, %r115, 16;
	add.s64 	%rd20, %rd1, %rd19;
	ld.global.v4.u32 	{%r116, %r117, %r118, %r119}, [%rd20];
	st.shared.v4.u32 	[%r168+32], {%r116, %r117, %r118, %r119};
	add.s32 	%r124, %r97, 3;
	mul.wide.u32 	%rd21, %r124, 16;
	add.s64 	%rd22, %rd1, %rd21;
	ld.global.v4.u32 	{%r125, %r126, %r127, %r128}, [%rd22];
	st.shared.v4.u32 	[%r168+48], {%r125, %r126, %r127, %r128};
	add.s32 	%r168, %r168, 64;
	add.s32 	%r167, %r167, 4;
	setp.lt.u32	%p9, %r167, %r31;
	@%p9 bra 	BB0_10;

BB0_11:
	mov.pred 	%p15, %p1;

BB0_12:
	bar.sync 	0;
	mov.f64 	%fd132, 0d0000000000000000;
	mov.f64 	%fd133, %fd132;
	@%p15 bra 	BB0_24;

	and.b32  	%r136, %r31, 3;
	mov.f64 	%fd132, 0d0000000000000000;
	mov.u32 	%r172, 0;
	setp.eq.s32	%p10, %r136, 0;
	@%p10 bra 	BB0_14;

	setp.eq.s32	%p11, %r136, 1;
	@%p11 bra 	BB0_16;
	bra.uni 	BB0_17;

BB0_16:
	mov.f64 	%fd127, %fd132;
	bra.uni 	BB0_20;

BB0_14:
	mov.f64 	%fd133, %fd132;
	bra.uni 	BB0_21;

BB0_17:
	setp.eq.s32	%p12, %r136, 2;
	mov.f64 	%fd125, %fd132;
	@%p12 bra 	BB0_19;

	mov.u32 	%r139, _ZZ12mypagemtimesP7double2PKS_S2_jjjE6this_D;
	add.s32 	%r140, %r139, %r36;
	ld.shared.v2.f64 	{%fd27, %fd28}, [%r140];
	mov.u32 	%r172, 1;
	ld.shared.v2.f64 	{%fd31, %fd32}, [_ZZ12mypagemtimesP7double2PKS_S2_jjjE6this_A];
	mul.f64 	%fd35, %fd27, %fd31;
	mul.f64 	%fd36, %fd28, %fd32;
	sub.f64 	%fd37, %fd35, %fd36;
	add.f64 	%fd132, %fd37, 0d0000000000000000;
	mul.f64 	%fd38, %fd28, %fd31;
	fma.rn.f64 	%fd39, %fd32, %fd27, %fd38;
	add.f64 	%fd125, %fd39, 0d0000000000000000;

BB0_19:
	neg.s32 	%r141, %r172;
	and.b32  	%r142, %r141, %r31;
	add.s32 	%r143, %r142, %r2;
	shl.b32 	%r144, %r143, 4;
	mov.u32 	%r145, _ZZ12mypagemtimesP7double2PKS_S2_jjjE6this_D;
	add.s32 	%r146, %r145, %r144;
	ld.shared.v2.f64 	{%fd40, %fd41}, [%r146];
	shl.b32 	%r147, %r172, 4;
	add.s32 	%r149, %r37, %r147;
	ld.shared.v2.f64 	{%fd44, %fd45}, [%r149];
	mul.f64 	%fd48, %fd40, %fd44;
	mul.f64 	%fd49, %fd41, %fd45;
	sub.f64 	%fd50, %fd48, %fd49;
	add.f64 	%fd132, %fd132, %fd50;
	mul.f64 	%fd51, %fd41, %fd44;
	fma.rn.f64 	%fd52, %fd45, %fd40, %fd51;
	add.f64 	%fd127, %fd125, %fd52;
	add.s32 	%r172, %r172, 1;

BB0_20:
	mad.lo.s32 	%r150, %r172, %r31, %r2;
	shl.b32 	%r151, %r150, 4;
	mov.u32 	%r152, _ZZ12mypagemtimesP7double2PKS_S2_jjjE6this_D;
	add.s32 	%r153, %r152, %r151;
	ld.shared.v2.f64 	{%fd53, %fd54}, [%r153];
	shl.b32 	%r154, %r172, 4;
	add.s32 	%r156, %r37, %r154;
	ld.shared.v2.f64 	{%fd57, %fd58}, [%r156];
	mul.f64 	%fd61, %fd53, %fd57;
	mul.f64 	%fd62, %fd54, %fd58;
	sub.f64 	%fd63, %fd61, %fd62;
	add.f64 	%fd132, %fd132, %fd63;
	mul.f64 	%fd64, %fd54, %fd57;
	fma.rn.f64 	%fd65, %fd58, %fd53, %fd64;
	add.f64 	%fd133, %fd127, %fd65;
	add.s32 	%r172, %r172, 1;

BB0_21:
	setp.lt.u32	%p13, %r31, 4;
	@%p13 bra 	BB0_24;

	shl.b32 	%r157, %r172, 4;
	add.s32 	%r174, %r37, %r157;
	mad.lo.s32 	%r159, %r172, %r31, %r2;
	shl.b32 	%r160, %r159, 4;
	mov.u32 	%r161, _ZZ12mypagemtimesP7double2PKS_S2_jjjE6this_D;
	add.s32 	%r173, %r161, %r160;
	shl.b32 	%r23, %r31, 4;

BB0_23:
	ld.shared.v2.f64 	{%fd66, %fd67}, [%r173];
	ld.shared.v2.f64 	{%fd70, %fd71}, [%r174];
	mul.f64 	%fd74, %fd66, %fd70;
	mul.f64 	%fd75, %fd67, %fd71;
	sub.f64 	%fd76, %fd74, %fd75;
	add.f64 	%fd77, %fd132, %fd76;
	mul.f64 	%fd78, %fd67, %fd70;
	fma.rn.f64 	%fd79, %fd71, %fd66, %fd78;
	add.f64 	%fd80, %fd133, %fd79;
	add.s32 	%r162, %r173, %r23;
	ld.shared.v2.f64 	{%fd81, %fd82}, [%r162];
	ld.shared.v2.f64 	{%fd85, %fd86}, [%r174+16];
	mul.f64 	%fd89, %fd81, %fd85;
	mul.f64 	%fd90, %fd82, %fd86;
	sub.f64 	%fd91, %fd89, %fd90;
	add.f64 	%fd92, %fd77, %fd91;
	mul.f64 	%fd93, %fd82, %fd85;
	fma.rn.f64 	%fd94, %fd86, %fd81, %fd93;
	add.f64 	%fd95, %fd80, %fd94;
	add.s32 	%r163, %r162, %r23;
	ld.shared.v2.f64 	{%fd96, %fd97}, [%r163];
	ld.shared.v2.f64 	{%fd100, %fd101}, [%r174+32];
	mul.f64 	%fd104, %fd96, %fd100;
	mul.f64 	%fd105, %fd97, %fd101;
	sub.f64 	%fd106, %fd104, %fd105;
	add.f64 	%fd107, %fd92, %fd106;
	mul.f64 	%fd108, %fd97, %fd100;
	fma.rn.f64 	%fd109, %fd101, %fd96, %fd108;
	add.f64 	%fd110, %fd95, %fd109;
	add.s32 	%r164, %r163, %r23;
	add.s32 	%r173, %r164, %r23;
	ld.shared.v2.f64 	{%fd111, %fd112}, [%r164];
	ld.shared.v2.f64 	{%fd115, %fd116}, [%r174+48];
	mul.f64 	%fd119, %fd111, %fd115;
	mul.f64 	%fd120, %fd112, %fd116;
	sub.f64 	%fd121, %fd119, %fd120;
	add.f64 	%fd132, %fd107, %fd121;
	mul.f64 	%fd122, %fd112, %fd115;
	fma.rn.f64 	%fd123, %fd116, %fd111, %fd122;
	add.f64 	%fd133, %fd110, %fd123;
	add.s32 	%r174, %r174, 64;
	add.s32 	%r172, %r172, 4;
	setp.lt.u32	%p14, %r172, %r31;
	@%p14 bra 	BB0_23;

BB0_24:
	cvta.to.global.u64 	%rd23, %rd3;
	shl.b64 	%rd24, %rd2, 4;
	add.s64 	%rd25, %rd23, %rd24;
	st.global.v2.f64 	[%rd25], {%fd132, %fd133};

BB0_25:
	ret;
}




// ===== COMPILED SASS (sm_100) =====

	.target	sm_100

	.elftype	@"ET_EXEC"


//--------------------- .note.nv.tkinfo           --------------------------
	.section	.note.nv.tkinfo,"",@"SHT_NOTE"
	.sectionflags	@"SHF_NOTE_NV_TKINFO"
	.tkinfo
        /*0018*/ 	.word	0x00000002
        /*0030*/ 	.string	""
        /*0030*/ 	.string	"ptxas"
        /*0030*/ 	.string	"Cuda compilation tools, release 13.0, V13.0.88"
        /*0030*/ 	.string	"Build cuda_13.0.r13.0/compiler.36424714_0"
        /*0030*/ 	.string	"-arch sm_100 "



//--------------------- .note.nv.cuinfo           --------------------------
	.section	.note.nv.cuinfo,"",@"SHT_NOTE"
	.sectionflags	@"SHF_NOTE_NV_CUINFO"
        /*0018*/ 	.short	0x0002
        /*001a*/ 	.short	0x001e
        /*001c*/ 	.short	0x0082
	.zero		2


//--------------------- .nv.info                  --------------------------
	.section	.nv.info,"",@"SHT_CUDA_INFO"
	.align	4


	//----- nvinfo : EIATTR_REGCOUNT
	.align		4
        /*0000*/ 	.byte	0x04, 0x2f
        /*0002*/ 	.short	(.L_1 - .L_0)
	.align		4
.L_0:
        /*0004*/ 	.word	index@(_Z12mypagemtimesP7double2PKS_S2_jjj)
        /*0008*/ 	.word	0x00000020


	//----- nvinfo : EIATTR_FRAME_SIZE
	.align		4
.L_1:
        /*000c*/ 	.byte	0x04, 0x11
        /*000e*/ 	.short	(.L_3 - .L_2)
	.align		4
.L_2:
        /*0010*/ 	.word	index@(_Z12mypagemtimesP7double2PKS_S2_jjj)
        /*0014*/ 	.word	0x00000000


	//----- nvinfo : EIATTR_MIN_STACK_SIZE
	.align		4
.L_3:
        /*0018*/ 	.byte	0x04, 0x12
        /*001a*/ 	.short	(.L_5 - .L_4)
	.align		4
.L_4:
        /*001c*/ 	.word	index@(_Z12mypagemtimesP7double2PKS_S2_jjj)
        /*0020*/ 	.word	0x00000000
.L_5:


//--------------------- .nv.compat                --------------------------
	.section	.nv.compat,"",@"SHT_CUDA_COMPAT_INFO"
	.align	4
        /*0000*/ 	.byte	0x02, 0x09, 0x00, 0x00, 0x02, 0x02, 0x01, 0x00, 0x02, 0x05, 0x05, 0x00, 0x03, 0x07, 0x01, 0x01
        /*0010*/ 	.byte	0x02, 0x03, 0x00, 0x00, 0x02, 0x06, 0x01, 0x00, 0x04, 0x0b, 0x08, 0x00, 0x01, 0x00, 0x00, 0x00
        /*0020*/ 	.byte	0x00, 0x00, 0x00, 0x00


//--------------------- .nv.info._Z12mypagemtimesP7double2PKS_S2_jjj --------------------------
	.section	.nv.info._Z12mypagemtimesP7double2PKS_S2_jjj,"",@"SHT_CUDA_INFO"
	.sectionflags	@""
	.align	4


	//----- nvinfo : EIATTR_CUDA_API_VERSION
	.align		4
        /*0000*/ 	.byte	0x04, 0x37
        /*0002*/ 	.short	(.L_7 - .L_6)
.L_6:
        /*0004*/ 	.word	0x00000082


	//----- nvinfo : EIATTR_KPARAM_INFO
	.align		4
.L_7:
        /*0008*/ 	.byte	0x04, 0x17
        /*000a*/ 	.short	(.L_9 - .L_8)
.L_8:
        /*000c*/ 	.word	0x00000000
        /*0010*/ 	.short	0x0005
        /*0012*/ 	.short	0x0020
        /*0014*/ 	.byte	0x00, 0xf0, 0x11, 0x00


	//----- nvinfo : EIATTR_KPARAM_INFO
	.align		4
.L_9:
        /*0018*/ 	.byte	0x04, 0x17
        /*001a*/ 	.short	(.L_11 - .L_10)
.L_10:
        /*001c*/ 	.word	0x00000000
        /*0020*/ 	.short	0x0004
        /*0022*/ 	.short	0x001c
        /*0024*/ 	.byte	0x00, 0xf0, 0x11, 0x00


	//----- nvinfo : EIATTR_KPARAM_INFO
	.align		4
.L_11:
        /*0028*/ 	.byte	0x04, 0x17
        /*002a*/ 	.short	(.L_13 - .L_12)
.L_12:
        /*002c*/ 	.word	0x00000000
        /*0030*/ 	.short	0x0003
        /*0032*/ 	.short	0x0018
        /*0034*/ 	.byte	0x00, 0xf0, 0x11, 0x00


	//----- nvinfo : EIATTR_KPARAM_INFO
	.align		4
.L_13:
        /*0038*/ 	.byte	0x04, 0x17
        /*003a*/ 	.short	(.L_15 - .L_14)
.L_14:
        /*003c*/ 	.word	0x00000000
        /*0040*/ 	.short	0x0002
        /*0042*/ 	.short	0x0010
        /*0044*/ 	.byte	0x00, 0xf0, 0x21, 0x00


	//----- nvinfo : EIATTR_KPARAM_INFO
	.align		4
.L_15:
        /*0048*/ 	.byte	0x04, 0x17
        /*004a*/ 	.short	(.L_17 - .L_16)
.L_16:
        /*004c*/ 	.word	0x00000000
        /*0050*/ 	.short	0x0001
        /*0052*/ 	.short	0x0008
        /*0054*/ 	.byte	0x00, 0xf0, 0x21, 0x00


	//----- nvinfo : EIATTR_KPARAM_INFO
	.align		4
.L_17:
        /*0058*/ 	.byte	0x04, 0x17
        /*005a*/ 	.short	(.L_19 - .L_18)
.L_18:
        /*005c*/ 	.word	0x00000000
        /*0060*/ 	.short	0x0000
        /*0062*/ 	.short	0x0000
        /*0064*/ 	.byte	0x00, 0xf0, 0x21, 0x00


	//----- nvinfo : EIATTR_SPARSE_MMA_MASK
	.align		4
.L_19:
        /*0068*/ 	.byte	0x03, 0x50
        /*006a*/ 	.short	0x0000


	//----- nvinfo : EIATTR_MAXREG_COUNT
	.align		4
        /*006c*/ 	.byte	0x03, 0x1b
        /*006e*/ 	.short	0x00ff


	//----- nvinfo : EIATTR_NUM_BARRIERS
	.align		4
        /*0070*/ 	.byte	0x02, 0x4c
        /*0072*/ 	.byte	0x01
	.zero		1


	//----- nvinfo : EIATTR_MERCURY_ISA_VERSION
	.align		4
        /*0074*/ 	.byte	0x03, 0x5f
        /*0076*/ 	.short	0x0101


	//----- nvinfo : EIATTR_VRC_CTA_INIT_COUNT
	.align		4
        /*0078*/ 	.byte	0x02, 0x4a
	.zero		1
	.zero		1


	//----- nvinfo : EIATTR_EXIT_INSTR_OFFSETS
	.align		4
        /*007c*/ 	.byte	0x04, 0x1c
        /*007e*/ 	.short	(.L_21 - .L_20)


	//   ....[0]....
.L_20:
        /*0080*/ 	.word	0x00000050


	//   ....[1]....
        /*0084*/ 	.word	0x00002760


	//----- nvinfo : EIATTR_CBANK_PARAM_SIZE
	.align		4
.L_21:
        /*0088*/ 	.byte	0x03, 0x19
        /*008a*/ 	.short	0x0024


	//----- nvinfo : EIATTR_PARAM_CBANK
	.align		4
        /*008c*/ 	.byte	0x04, 0x0a
        /*008e*/ 	.short	(.L_23 - .L_22)
	.align		4
.L_22:
        /*0090*/ 	.word	index@(.nv.constant0._Z12mypagemtimesP7double2PKS_S2_jjj)
        /*0094*/ 	.short	0x0380
        /*0096*/ 	.short	0x0024


	//----- nvinfo : EIATTR_SW_WAR
	.align		4
.L_23:
        /*0098*/ 	.byte	0x04, 0x36
        /*009a*/ 	.short	(.L_25 - .L_24)
.L_24:
        /*009c*/ 	.word	0x00000008
.L_25:


//--------------------- .nv.callgraph             --------------------------
	.section	.nv.callgraph,"",@"SHT_CUDA_CALLGRAPH"
	.align	4
	.sectionentsize	8
	.align		4
        /*0000*/ 	.word	0x00000000
	.align		4
        /*0004*/ 	.word	0xffffffff
	.align		4
        /*0008*/ 	.word	0x00000000
	.align		4
        /*000c*/ 	.word	0xfffffffe
	.align		4
        /*0010*/ 	.word	0x00000000
	.align		4
        /*0014*/ 	.word	0xfffffffd
	.align		4
        /*0018*/ 	.word	0x00000000
	.align		4
        /*001c*/ 	.word	0xfffffffc


//--------------------- .text._Z12mypagemtimesP7double2PKS_S2_jjj --------------------------
	.section	.text._Z12mypagemtimesP7double2PKS_S2_jjj,"ax",@progbits
	.align	128
        .global         _Z12mypagemtimesP7double2PKS_S2_jjj
        .type           _Z12mypagemtimesP7double2PKS_S2_jjj,@function
        .size           _Z12mypagemtimesP7double2PKS_S2_jjj,(.L_x_19 - _Z12mypagemtimesP7double2PKS_S2_jjj)
        .other          _Z12mypagemtimesP7double2PKS_S2_jjj,@"STO_CUDA_ENTRY STV_DEFAULT"
_Z12mypagemtimesP7double2PKS_S2_jjj:
.text._Z12mypagemtimesP7double2PKS_S2_jjj:
[----:B------:R-:W-:Y:S01]  /*0000*/  LDC R1, c[0x0][0x37c] ;  /* 0x0000df00ff017b82 */ /* 0x000fe20000000800 */
[----:B------:R-:W0:Y:S01]  /*0010*/  S2R R6, SR_CTAID.X ;  /* 0x0000000000067919 */ /* 0x000e220000002500 */
[----:B------:R-:W1:Y:S02]  /*0020*/  LDCU.64 UR6, c[0x0][0x398] ;  /* 0x00007300ff0677ac */ /* 0x000e640008000a00 */
[----:B-1----:R-:W-:-:S06]  /*0030*/  UIMAD UR4, UR7, UR6, URZ ;  /* 0x00000006070472a4 */ /* 0x002fcc000f8e02ff */
[----:B0-----:R-:W-:-:S13]  /*0040*/  ISETP.GE.U32.AND P0, PT, R6, UR4, PT ;  /* 0x0000000406007c0c */ /* 0x001fda000bf06070 */
[----:B------:R-:W-:Y:S05]  /*0050*/  @P0 EXIT ;  /* 0x000000000000094d */ /* 0x000fea0003800000 */
[----:B------:R-:W0:Y:S01]  /*0060*/  I2F.U32.RP R0, UR6 ;  /* 0x0000000600007d06 */ /* 0x000e220008209000 */
[----:B------:R-:W-:Y:S01]  /*0070*/  ISETP.NE.U32.AND P2, PT, RZ, UR6, PT ;  /* 0x00000006ff007c0c */ /* 0x000fe2000bf45070 */
[----:B------:R-:W1:Y:S06]  /*0080*/  LDCU.64 UR10, c[0x0][0x358] ;  /* 0x00006b00ff0a77ac */ /* 0x000e6c0008000a00 */
[----:B0-----:R-:W0:Y:S02]  /*0090*/  MUFU.RCP R0, R0 ;  /* 0x0000000000007308 */ /* 0x001e240000001000 */
[----:B0-----:R-:W-:-:S02]  /*00a0*/  IADD3 R2, PT, PT, R0, 0xffffffe, RZ ;  /* 0x0ffffffe00027810 */ /* 0x001fc40007ffe0ff */
[----:B------:R-:W0:Y:S04]  /*00b0*/  LDC R0, c[0x0][0x3a0] ;  /* 0x0000e800ff007b82 */ /* 0x000e280000000800 */
[----:B------:R2:W3:Y:S02]  /*00c0*/  F2I.FTZ.U32.TRUNC.NTZ R3, R2 ;  /* 0x0000000200037305 */ /* 0x0004e4000021f000 */
[----:B--2---:R-:W-:Y:S01]  /*00d0*/  IMAD.MOV.U32 R2, RZ, RZ, RZ ;  /* 0x000000ffff027224 */ /* 0x004fe200078e00ff */
[----:B---3--:R-:W-:-:S05]  /*00e0*/  IADD3 R5, PT, PT, RZ, -R3, RZ ;  /* 0x80000003ff057210 */ /* 0x008fca0007ffe0ff */
[----:B------:R-:W-:-:S04]  /*00f0*/  IMAD R5, R5, UR6, RZ ;  /* 0x0000000605057c24 */ /* 0x000fc8000f8e02ff */
[----:B------:R-:W-:-:S06]  /*0100*/  IMAD.HI.U32 R3, R3, R5, R2 ;  /* 0x0000000503037227 */ /* 0x000fcc00078e0002 */
[----:B------:R-:W-:-:S05]  /*0110*/  IMAD.HI.U32 R7, R3, R6, RZ ;  /* 0x0000000603077227 */ /* 0x000fca00078e00ff */
[----:B------:R-:W-:-:S05]  /*0120*/  IADD3 R3, PT, PT, -R7, RZ, RZ ;  /* 0x000000ff07037210 */ /* 0x000fca0007ffe1ff */
[----:B------:R-:W-:Y:S02]  /*0130*/  IMAD R4, R3, UR6, R6 ;  /* 0x0000000603047c24 */ /* 0x000fe4000f8e0206 */
[----:B------:R-:W2:Y:S03]  /*0140*/  S2R R3, SR_TID.X ;  /* 0x0000000000037919 */ /* 0x000ea60000002100 */
[----:B------:R-:W-:-:S13]  /*0150*/  ISETP.GE.U32.AND P0, PT, R4, UR6, PT ;  /* 0x0000000604007c0c */ /* 0x000fda000bf06070 */
[----:B------:R-:W-:Y:S01]  /*0160*/  @P0 VIADD R4, R4, -UR6 ;  /* 0x8000000604040c36 */ /* 0x000fe20008000000 */
[----:B------:R-:W-:-:S04]  /*0170*/  @P0 IADD3 R7, PT, PT, R7, 0x1, RZ ;  /* 0x0000000107070810 */ /* 0x000fc80007ffe0ff */
[----:B------:R-:W-:Y:S02]  /*0180*/  ISETP.GE.U32.AND P1, PT, R4, UR6, PT ;  /* 0x0000000604007c0c */ /* 0x000fe4000bf26070 */
[----:B------:R-:W3:Y:S11]  /*0190*/  LDC.64 R4, c[0x0][0x388] ;  /* 0x0000e200ff047b82 */ /* 0x000ef60000000a00 */
[----:B------:R-:W-:Y:S01]  /*01a0*/  @P1 VIADD R7, R7, 0x1 ;  /* 0x0000000107071836 */ /* 0x000fe20000000000 */
[----:B------:R-:W-:-:S05]  /*01b0*/  @!P2 LOP3.LUT R7, RZ, UR6, RZ, 0x33, !PT ;  /* 0x00000006ff07ac12 */ /* 0x000fca000f8e33ff */
[C---:B0-----:R-:W-:Y:S01]  /*01c0*/  IMAD R23, R7.reuse, R0, RZ ;  /* 0x0000000007177224 */ /* 0x041fe200078e02ff */
[----:B------:R-:W-:-:S03]  /*01d0*/  IADD3 R7, PT, PT, -R7, RZ, RZ ;  /* 0x000000ff07077210 */ /* 0x000fc60007ffe1ff */
[----:B--2---:R-:W-:Y:S02]  /*01e0*/  IMAD.IADD R11, R23, 0x1, R3 ;  /* 0x00000001170b7824 */ /* 0x004fe400078e0203 */
[----:B------:R-:W-:-:S04]  /*01f0*/  IMAD R2, R7, UR6, R6 ;  /* 0x0000000607027c24 */ /* 0x000fc8000f8e0206 */
[----:B------:R-:W-:-:S04]  /*0200*/  IMAD R2, R11, UR6, R2 ;  /* 0x000000060b027c24 */ /* 0x000fc8000f8e0202 */
[----:B---3--:R-:W-:-:S06]  /*0210*/  IMAD.WIDE.U32 R4, R2, 0x10, R4 ;  /* 0x0000001002047825 */ /* 0x008fcc00078e0004 */
[----:B-1----:R-:W2:Y:S01]  /*0220*/  LDG.E.128 R4, desc[UR10][R4.64] ;  /* 0x0000000a04047981 */ /* 0x002ea2000c1e1d00 */
[----:B------:R-:W0:Y:S01]  /*0230*/  S2UR UR7, SR_CgaCtaId ;  /* 0x00000000000779c3 */ /* 0x000e220000008800 */
[----:B------:R-:W-:Y:S01]  /*0240*/  UMOV UR5, 0x400 ;  /* 0x0000040000057882 */ /* 0x000fe20000000000 */
[----:B------:R-:W-:Y:S01]  /*0250*/  ISETP.NE.AND P0, PT, R0, RZ, PT ;  /* 0x000000ff0000720c */ /* 0x000fe20003f05270 */
[----:B------:R-:W-:Y:S02]  /*0260*/  UPLOP3.LUT UP0, UPT, UPT, UPT, UPT, 0x80, 0x8 ;  /* 0x000000000008789c */ /* 0x000fe40003f0f070 */
[----:B0-----:R-:W-:-:S06]  /*0270*/  ULEA UR6, UR7, UR5, 0x18 ;  /* 0x0000000507067291 */ /* 0x001fcc000f8ec0ff */
[----:B------:R-:W-:-:S05]  /*0280*/  LEA R8, R3, UR6, 0x4 ;  /* 0x0000000603087c11 */ /* 0x000fca000f8e20ff */
[----:B--2---:R0:W-:Y:S01]  /*0290*/  STS.128 [R8], R4 ;  /* 0x0000000408007388 */ /* 0x0041e20000000c00 */
[----:B------:R-:W-:Y:S05]  /*02a0*/  @!P0 BRA `(.L_x_0) ;  /* 0x0000000c00348947 */ /* 0x000fea0003800000 */
[----:B0-----:R-:W-:Y:S01]  /*02b0*/  LOP3.LUT P0, R4, R0, 0x3, RZ, 0xc0, !PT ;  /* 0x0000000300047812 */ /* 0x001fe2000780c0ff */
[----:B------:R-:W-:Y:S02]  /*02c0*/  HFMA2 R21, -RZ, RZ, 0, 0 ;  /* 0x00000000ff157431 */ /* 0x000fe400000001ff */
[----:B------:R-:W-:-:S10]  /*02d0*/  IMAD R22, R3, R0, RZ ;  /* 0x0000000003167224 */ /* 0x000fd400078e02ff */
[----:B------:R-:W-:Y:S05]  /*02e0*/  @!P0 BRA `(.L_x_1) ;  /* 0x0000000000748947 */ /* 0x000fea0003800000 */
[----:B------:R-:W0:Y:S01]  /*02f0*/  LDC.64 R12, c[0x0][0x390] ;  /* 0x0000e400ff0c7b82 */ /* 0x000e220000000a00 */
[----:B------:R-:W-:-:S13]  /*0300*/  ISETP.NE.AND P0, PT, R4, 0x1, PT ;  /* 0x000000010400780c */ /* 0x000fda0003f05270 */
[----:B------:R-:W-:Y:S05]  /*0310*/  @!P0 BRA `(.L_x_2) ;  /* 0x0000000000448947 */ /* 0x000fea0003800000 */
[----:B------:R-:W-:Y:S01]  /*0320*/  ISETP.NE.AND P0, PT, R4, 0x2, PT ;  /* 0x000000020400780c */ /* 0x000fe20003f05270 */
[----:B------:R-:W1:-:S12]  /*0330*/  LDC.64 R8, c[0x0][0x390] ;  /* 0x0000e400ff087b82 */ /* 0x000e580000000a00 */
[----:B------:R-:W-:Y:S02]  /*0340*/  @P0 IMAD.MOV.U32 R21, RZ, RZ, 0x1 ;  /* 0x00000001ff150424 */ /* 0x000fe400078e00ff */
[----:B------:R-:W-:-:S03]  /*0350*/  @P0 IMAD R5, R11, R0, RZ ;  /* 0x000000000b050224 */ /* 0x000fc600078e02ff */
[----:B------:R-:W-:-:S05]  /*0360*/  IADD3 R15, PT, PT, R22, R21, RZ ;  /* 0x00000015160f7210 */ /* 0x000fca0007ffe0ff */
[----:B------:R-:W-:Y:S02]  /*0370*/  IMAD R7, R23, R0, R15 ;  /* 0x0000000017077224 */ /* 0x000fe400078e020f */
[----:B-1----:R-:W-:-:S04]  /*0380*/  @P0 IMAD.WIDE.U32 R4, R5, 0x10, R8 ;  /* 0x0000001005040825 */ /* 0x002fc800078e0008 */
[----:B------:R-:W-:Y:S02]  /*0390*/  IMAD.WIDE.U32 R8, R7, 0x10, R8 ;  /* 0x0000001007087825 */ /* 0x000fe400078e0008 */
[----:B------:R-:W2:Y:S04]  /*03a0*/  @P0 LDG.E.128 R4, desc[UR10][R4.64] ;  /* 0x0000000a04040981 */ /* 0x000ea8000c1e1d00 */
[----:B------:R-:W3:Y:S01]  /*03b0*/  LDG.E.128 R8, desc[UR10][R8.64] ;  /* 0x0000000a08087981 */ /* 0x000ee2000c1e1d00 */
[----:B------:R-:W-:Y:S01]  /*03c0*/  UIADD3 UR4, UPT, UPT, UR5, 0x200, URZ ;  /* 0x0000020005047890 */ /* 0x000fe2000fffe0ff */
[----:B------:R-:W-:-:S03]  /*03d0*/  VIADD R21, R21, 0x1 ;  /* 0x0000000115157836 */ /* 0x000fc60000000000 */
[----:B------:R-:W-:-:S06]  /*03e0*/  ULEA UR4, UR7, UR4, 0x18 ;  /* 0x0000000407047291 */ /* 0x000fcc000f8ec0ff */
[----:B------:R-:W-:Y:S02]  /*03f0*/  @P0 LEA R14, R22, UR4, 0x4 ;  /* 0x00000004160e0c11 */ /* 0x000fe4000f8e20ff */
[----:B------:R-:W-:-:S03]  /*0400*/  LEA R15, R15, UR4, 0x4 ;  /* 0x000000040f0f7c11 */ /* 0x000fc6000f8e20ff */
[----:B--2---:R1:W-:Y:S04]  /*0410*/  @P0 STS.128 [R14], R4 ;  /* 0x000000040e000388 */ /* 0x0043e80000000c00 */
[----:B---3--:R1:W-:Y:S02]  /*0420*/  STS.128 [R15], R8 ;  /* 0x000000080f007388 */ /* 0x0083e40000000c00 */
.L_x_2:
[----:B-1----:R-:W-:-:S05]  /*0430*/  IADD3 R8, PT, PT, R22, R21, RZ ;  /* 0x0000001516087210 */ /* 0x002fca0007ffe0ff */
[----:B------:R-:W-:-:S04]  /*0440*/  IMAD R5, R23, R0, R8 ;  /* 0x0000000017057224 */ /* 0x000fc800078e0208 */
[----:B0-----:R-:W-:-:S06]  /*0450*/  IMAD.WIDE.U32 R4, R5, 0x10, R12 ;  /* 0x0000001005047825 */ /* 0x001fcc00078e000c */
[----:B------:R-:W2:Y:S01]  /*0460*/  LDG.E.128 R4, desc[UR10][R4.64] ;  /* 0x0000000a04047981 */ /* 0x000ea2000c1e1d00 */
[----:B------:R-:W-:Y:S01]  /*0470*/  UIADD3 UR4, UPT, UPT, UR5, 0x200, URZ ;  /* 0x0000020005047890 */ /* 0x000fe2000fffe0ff */
[----:B------:R-:W-:-:S03]  /*0480*/  VIADD R21, R21, 0x1 ;  /* 0x0000000115157836 */ /* 0x000fc60000000000 */
[----:B------:R-:W-:-:S06]  /*0490*/  ULEA UR4, UR7, UR4, 0x18 ;  /* 0x0000000407047291 */ /* 0x000fcc000f8ec0ff */
[----:B------:R-:W-:-:S05]  /*04a0*/  LEA R8, R8, UR4, 0x4 ;  /* 0x0000000408087c11 */ /* 0x000fca000f8e20ff */
[----:B--2---:R0:W-:Y:S02]  /*04b0*/  STS.128 [R8], R4 ;  /* 0x0000000408007388 */ /* 0x0041e40000000c00 */
.L_x_1:
[----:B------:R-:W-:-:S13]  /*04c0*/  ISETP.GE.U32.AND P0, PT, R0, 0x4, PT ;  /* 0x000000040000780c */ /* 0x000fda0003f06070 */
[----:B------:R-:W-:Y:S05]  /*04d0*/  @!P0 BRA `(.L_x_3) ;  /* 0x0000000800a48947 */ /* 0x000fea0003800000 */
[-C--:B------:R-:W-:Y:S01]  /*04e0*/  ISETP.GE.U32.AND P1, PT, R21, R0.reuse, PT ;  /* 0x000000001500720c */ /* 0x080fe20003f26070 */
[----:B------:R-:W-:Y:S01]  /*04f0*/  UIADD3 UR4, UPT, UPT, UR5, 0x200, URZ ;  /* 0x0000020005047890 */ /* 0x000fe2000fffe0ff */
[----:B------:R-:W-:Y:S01]  /*0500*/  IMAD R20, R3, R0, R21 ;  /* 0x0000000003147224 */ /* 0x000fe200078e0215 */
[----:B------:R-:W-:Y:S02]  /*0510*/  PLOP3.LUT P0, PT, PT, PT, PT, 0x80, 0x8 ;  /* 0x000000000008781c */ /* 0x000fe40003f0f070 */
[----:B------:R-:W-:-:S06]  /*0520*/  ULEA UR4, UR7, UR4, 0x18 ;  /* 0x0000000407047291 */ /* 0x000fcc000f8ec0ff */
[----:B------:R-:W-:Y:S02]  /*0530*/  LEA R20, R20, UR4, 0x4 ;  /* 0x0000000414147c11 */ /* 0x000fe4000f8e20ff */
[----:B------:R-:W-:Y:S05]  /*0540*/  @!P1 BRA `(.L_x_4) ;  /* 0x0000000000549947 */ /* 0x000fea0003800000 */
[----:B------:R-:W1:Y:S01]  /*0550*/  LDC.64 R16, c[0x0][0x390] ;  /* 0x0000e400ff107b82 */ /* 0x000e620000000a00 */
[----:B0-----:R-:W-:-:S05]  /*0560*/  IADD3 R4, PT, PT, R22, R21, RZ ;  /* 0x0000001516047210 */ /* 0x001fca0007ffe0ff */
[----:B------:R-:W-:-:S04]  /*0570*/  IMAD R5, R23, R0, R4 ;  /* 0x0000000017057224 */ /* 0x000fc800078e0204 */
[C---:B------:R-:W-:Y:S01]  /*0580*/  VIADD R9, R5.reuse, 0x1 ;  /* 0x0000000105097836 */ /* 0x040fe20000000000 */
[C---:B------:R-:W-:Y:S01]  /*0590*/  IADD3 R13, PT, PT, R5.reuse, 0x2, RZ ;  /* 0x00000002050d7810 */ /* 0x040fe20007ffe0ff */
[C---:B------:R-:W-:Y:S02]  /*05a0*/  VIADD R7, R5.reuse, 0x3 ;  /* 0x0000000305077836 */ /* 0x040fe40000000000 */
[----:B-1----:R-:W-:-:S04]  /*05b0*/  IMAD.WIDE.U32 R4, R5, 0x10, R16 ;  /* 0x0000001005047825 */ /* 0x002fc800078e0010 */
[----:B------:R-:W-:-:S04]  /*05c0*/  IMAD.WIDE.U32 R8, R9, 0x10, R16 ;  /* 0x0000001009087825 */ /* 0x000fc800078e0010 */
[--C-:B------:R-:W-:Y:S02]  /*05d0*/  IMAD.WIDE.U32 R12, R13, 0x10, R16.reuse ;  /* 0x000000100d0c7825 */ /* 0x100fe400078e0010 */
[----:B------:R-:W2:Y:S02]  /*05e0*/  LDG.E.128 R8, desc[UR10][R8.64] ;  /* 0x0000000a08087981 */ /* 0x000ea4000c1e1d00 */
[----:B------:R-:W-:Y:S02]  /*05f0*/  IMAD.WIDE.U32 R16, R7, 0x10, R16 ;  /* 0x0000001007107825 */ /* 0x000fe400078e0010 */
[----:B------:R-:W3:Y:S04]  /*0600*/  LDG.E.128 R4, desc[UR10][R4.64] ;  /* 0x0000000a04047981 */ /* 0x000ee8000c1e1d00 */
[----:B------:R-:W4:Y:S04]  /*0610*/  LDG.E.128 R12, desc[UR10][R12.64] ;  /* 0x0000000a0c0c7981 */ /* 0x000f28000c1e1d00 */
[----:B------:R-:W5:Y:S01]  /*0620*/  LDG.E.128 R16, desc[UR10][R16.64] ;  /* 0x0000000a10107981 */ /* 0x000f62000c1e1d00 */
[----:B------:R-:W-:-:S02]  /*0630*/  PLOP3.LUT P0, PT, PT, PT, PT, 0x8, 0x80 ;  /* 0x000000000080781c */ /* 0x000fc40003f0e170 */
[----:B------:R-:W-:Y:S01]  /*0640*/  IADD3 R21, PT, PT, R21, 0x4, RZ ;  /* 0x0000000415157810 */ /* 0x000fe20007ffe0ff */
[----:B--2---:R-:W-:Y:S04]  /*0650*/  STS.128 [R20+0x10], R8 ;  /* 0x0000100814007388 */ /* 0x004fe80000000c00 */
[----:B---3--:R-:W-:Y:S04]  /*0660*/  STS.128 [R20], R4 ;  /* 0x0000000414007388 */ /* 0x008fe80000000c00 */
[----:B----4-:R-:W-:Y:S04]  /*0670*/  STS.128 [R20+0x20], R12 ;  /* 0x0000200c14007388 */ /* 0x010fe80000000c00 */
[----:B-----5:R0:W-:Y:S02]  /*0680*/  STS.128 [R20+0x30], R16 ;  /* 0x0000301014007388 */ /* 0x0201e40000000c00 */
[----:B0-----:R-:W-:-:S07]  /*0690*/  VIADD R20, R20, 0x40 ;  /* 0x0000004014147836 */ /* 0x001fce0000000000 */
.L_x_4:
[CC--:B------:R-:W-:Y:S02]  /*06a0*/  ISETP.GE.U32.AND P1, PT, R21.reuse, R0.reuse, PT ;  /* 0x000000001500720c */ /* 0x0c0fe40003f26070 */
[----:B0-----:R-:W-:-:S04]  /*06b0*/  IADD3 R4, PT, PT, -R21, R0, RZ ;  /* 0x0000000015047210 */ /* 0x001fc80007ffe1ff */
[----:B------:R-:W-:-:S13]  /*06c0*/  ISETP.LE.U32.OR P1, PT, R4, 0xc, P1 ;  /* 0x0000000c0400780c */ /* 0x000fda0000f23470 */
[----:B------:R-:W-:Y:S05]  /*06d0*/  @P1 BRA `(.L_x_5) ;  /* 0x00000004002c1947 */ /* 0x000fea0003800000 */
[----:B------:R-:W-:Y:S01]  /*06e0*/  PLOP3.LUT P0, PT, PT, PT, PT, 0x8, 0x80 ;  /* 0x000000000080781c */ /* 0x000fe20003f0e170 */
[----:B------:R-:W-:-:S12]  /*06f0*/  VIADD R24, R0, 0xfffffff4 ;  /* 0xfffffff400187836 */ /* 0x000fd80000000000 */
.L_x_6:
[----:B------:R-:W0:Y:S01]  /*0700*/  LDC.64 R26, c[0x0][0x390] ;  /* 0x0000e400ff1a7b82 */ /* 0x000e220000000a00 */
[----:B------:R-:W-:-:S05]  /*0710*/  IADD3 R4, PT, PT, R22, R21, RZ ;  /* 0x0000001516047210 */ /* 0x000fca0007ffe0ff */
[----:B------:R-:W-:-:S04]  /*0720*/  IMAD R13, R23, R0, R4 ;  /* 0x00000000170d7224 */ /* 0x000fc800078e0204 */
[C---:B------:R-:W-:Y:S01]  /*0730*/  VIADD R17, R13.reuse, 0x1 ;  /* 0x000000010d117836 */ /* 0x040fe20000000000 */
[C---:B------:R-:W-:Y:S01]  /*0740*/  IADD3 R9, PT, PT, R13.reuse, 0x2, RZ ;  /* 0x000000020d097810 */ /* 0x040fe20007ffe0ff */
[----:B0-----:R-:W-:-:S04]  /*0750*/  IMAD.WIDE.U32 R4, R13, 0x10, R26 ;  /* 0x000000100d047825 */ /* 0x001fc800078e001a */
[--C-:B------:R-:W-:Y:S02]  /*0760*/  IMAD.WIDE.U32 R16, R17, 0x10, R26.reuse ;  /* 0x0000001011107825 */ /* 0x100fe400078e001a */
[----:B------:R-:W2:Y:S02]  /*0770*/  LDG.E.128 R4, desc[UR10][R4.64] ;  /* 0x0000000a04047981 */ /* 0x000ea4000c1e1d00 */
[----:B------:R-:W-:Y:S02]  /*0780*/  VIADD R13, R13, 0x3 ;  /* 0x000000030d0d7836 */ /* 0x000fe40000000000 */
[----:B------:R-:W3:Y:S01]  /*0790*/  LDG.E.128 R16, desc[UR10][R16.64] ;  /* 0x0000000a10107981 */ /* 0x000ee2000c1e1d00 */
[----:B------:R-:W-:-:S04]  /*07a0*/  IMAD.WIDE.U32 R8, R9, 0x10, R26 ;  /* 0x0000001009087825 */ /* 0x000fc800078e001a */
[----:B------:R-:W-:Y:S02]  /*07b0*/  IMAD.WIDE.U32 R12, R13, 0x10, R26 ;  /* 0x000000100d0c7825 */ /* 0x000fe400078e001a */
[----:B------:R-:W4:Y:S04]  /*07c0*/  LDG.E.128 R8, desc[UR10][R8.64] ;  /* 0x0000000a08087981 */ /* 0x000f28000c1e1d00 */
[----:B------:R-:W5:Y:S01]  /*07d0*/  LDG.E.128 R12, desc[UR10][R12.64] ;  /* 0x0000000a0c0c7981 */ /* 0x000f62000c1e1d00 */
[----:B------:R-:W-:-:S05]  /*07e0*/  IADD3 R25, PT, PT, R22, 0x4, R21 ;  /* 0x0000000416197810 */ /* 0x000fca0007ffe015 */
[----:B------:R-:W-:-:S05]  /*07f0*/  IMAD R25, R23, R0, R25 ;  /* 0x0000000017197224 */ /* 0x000fca00078e0219 */
[C---:B------:R-:W-:Y:S01]  /*0800*/  IADD3 R29, PT, PT, R25.reuse, 0x1, RZ ;  /* 0x00000001191d7810 */ /* 0x040fe20007ffe0ff */
[----:B--2---:R0:W-:Y:S04]  /*0810*/  STS.128 [R20], R4 ;  /* 0x0000000414007388 */ /* 0x0041e80000000c00 */
[----:B---3--:R1:W-:Y:S01]  /*0820*/  STS.128 [R20+0x10], R16 ;  /* 0x0000101014007388 */ /* 0x0083e20000000c00 */
[----:B0-----:R-:W-:-:S04]  /*0830*/  IMAD.WIDE.U32 R4, R25, 0x10, R26 ;  /* 0x0000001019047825 */ /* 0x001fc800078e001a */
[--C-:B-1----:R-:W-:Y:S02]  /*0840*/  IMAD.WIDE.U32 R16, R29, 0x10, R26.reuse ;  /* 0x000000101d107825 */ /* 0x102fe400078e001a */
[----:B------:R-:W2:Y:S02]  /*0850*/  LDG.E.128 R4, desc[UR10][R4.64] ;  /* 0x0000000a04047981 */ /* 0x000ea4000c1e1d00 */
[C---:B------:R-:W-:Y:S01]  /*0860*/  VIADD R29, R25.reuse, 0x2 ;  /* 0x00000002191d7836 */ /* 0x040fe20000000000 */
[----:B------:R-:W-:Y:S01]  /*0870*/  IADD3 R25, PT, PT, R25, 0x3, RZ ;  /* 0x0000000319197810 */ /* 0x000fe20007ffe0ff */
[----:B----4-:R0:W-:Y:S04]  /*0880*/  STS.128 [R20+0x20], R8 ;  /* 0x0000200814007388 */ /* 0x0101e80000000c00 */
[----:B-----5:R1:W-:Y:S04]  /*0890*/  STS.128 [R20+0x30], R12 ;  /* 0x0000300c14007388 */ /* 0x0203e80000000c00 */
[----:B0-----:R0:W3:Y:S01]  /*08a0*/  LDG.E.128 R8, desc[UR10][R16.64] ;  /* 0x0000000a10087981 */ /* 0x0010e2000c1e1d00 */
[----:B-1----:R-:W-:-:S04]  /*08b0*/  IMAD.WIDE.U32 R12, R25, 0x10, R26 ;  /* 0x00000010190c7825 */ /* 0x002fc800078e001a */
[----:B0-----:R-:W-:Y:S02]  /*08c0*/  IMAD.WIDE.U32 R16, R29, 0x10, R26 ;  /* 0x000000101d107825 */ /* 0x001fe400078e001a */
[----:B------:R-:W4:Y:S04]  /*08d0*/  LDG.E.128 R12, desc[UR10][R12.64] ;  /* 0x0000000a0c0c7981 */ /* 0x000f28000c1e1d00 */
[----:B------:R-:W5:Y:S01]  /*08e0*/  LDG.E.128 R16, desc[UR10][R16.64] ;  /* 0x0000000a10107981 */ /* 0x000f62000c1e1d00 */
[----:B------:R-:W-:-:S05]  /*08f0*/  IADD3 R25, PT, PT, R22, 0x8, R21 ;  /* 0x0000000816197810 */ /* 0x000fca0007ffe015 */
[----:B------:R-:W-:-:S04]  /*0900*/  IMAD R25, R23, R0, R25 ;  /* 0x0000000017197224 */ /* 0x000fc800078e0219 */
[C---:B------:R-:W-:Y:S01]  /*0910*/  VIADD R29, R25.reuse, 0x1 ;  /* 0x00000001191d7836 */ /* 0x040fe20000000000 */
[----:B--2---:R0:W-:Y:S02]  /*0920*/  STS.128 [R20+0x40], R4 ;  /* 0x0000400414007388 */ /* 0x0041e40000000c00 */
[--C-:B0-----:R-:W-:Y:S02]  /*0930*/  IMAD.WIDE.U32 R4, R25, 0x10, R26.reuse ;  /* 0x0000001019047825 */ /* 0x101fe400078e001a */
[----:B---3--:R0:W-:Y:S04]  /*0940*/  STS.128 [R20+0x50], R8 ;  /* 0x0000500814007388 */ /* 0x0081e80000000c00 */
[----:B------:R-:W2:Y:S01]  /*0950*/  LDG.E.128 R4, desc[UR10][R4.64] ;  /* 0x0000000a04047981 */ /* 0x000ea2000c1e1d00 */
[----:B0-----:R-:W-:Y:S01]  /*0960*/  IMAD.WIDE.U32 R8, R29, 0x10, R26 ;  /* 0x000000101d087825 */ /* 0x001fe200078e001a */
[----:B------:R-:W-:-:S03]  /*0970*/  IADD3 R29, PT, PT, R25, 0x2, RZ ;  /* 0x00000002191d7810 */ /* 0x000fc60007ffe0ff */
[----:B------:R-:W-:Y:S01]  /*0980*/  VIADD R25, R25, 0x3 ;  /* 0x0000000319197836 */ /* 0x000fe20000000000 */
[----:B-----5:R0:W-:Y:S04]  /*0990*/  STS.128 [R20+0x60], R16 ;  /* 0x0000601014007388 */ /* 0x0201e80000000c00 */
[----:B------:R-:W3:Y:S04]  /*09a0*/  LDG.E.128 R8, desc[UR10][R8.64] ;  /* 0x0000000a08087981 */ /* 0x000ee8000c1e1d00 */
[----:B----4-:R1:W-:Y:S01]  /*09b0*/  STS.128 [R20+0x70], R12 ;  /* 0x0000700c14007388 */ /* 0x0103e20000000c00 */
[----:B0-----:R-:W-:-:S06]  /*09c0*/  IMAD.WIDE.U32 R16, R25, 0x10, R26 ;  /* 0x0000001019107825 */ /* 0x001fcc00078e001a */
[----:B------:R-:W4:Y:S01]  /*09d0*/  LDG.E.128 R16, desc[UR10][R16.64] ;  /* 0x0000000a10107981 */ /* 0x000f22000c1e1d00 */
[----:B-1----:R-:W-:-:S06]  /*09e0*/  IMAD.WIDE.U32 R12, R29, 0x10, R26 ;  /* 0x000000101d0c7825 */ /* 0x002fcc00078e001a */
[----:B------:R-:W5:Y:S01]  /*09f0*/  LDG.E.128 R12, desc[UR10][R12.64] ;  /* 0x0000000a0c0c7981 */ /* 0x000f62000c1e1d00 */
[----:B------:R-:W-:-:S05]  /*0a00*/  IADD3 R25, PT, PT, R22, 0xc, R21 ;  /* 0x0000000c16197810 */ /* 0x000fca0007ffe015 */
[----:B------:R-:W-:-:S05]  /*0a10*/  IMAD R25, R23, R0, R25 ;  /* 0x0000000017197224 */ /* 0x000fca00078e0219 */
[C---:B------:R-:W-:Y:S01]  /*0a20*/  IADD3 R29, PT, PT, R25.reuse, 0x1, RZ ;  /* 0x00000001191d7810 */ /* 0x040fe20007ffe0ff */
[C---:B------:R-:W-:Y:S01]  /*0a30*/  VIADD R28, R25.reuse, 0x2 ;  /* 0x00000002191c7836 */ /* 0x040fe20000000000 */
[----:B--2---:R0:W-:Y:S02]  /*0a40*/  STS.128 [R20+0x80], R4 ;  /* 0x0000800414007388 */ /* 0x0041e40000000c00 */
[C---:B0-----:R-:W-:Y:S01]  /*0a50*/  IADD3 R7, PT, PT, R25.reuse, 0x3, RZ ;  /* 0x0000000319077810 */ /* 0x041fe20007ffe0ff */
[--C-:B------:R-:W-:Y:S01]  /*0a60*/  IMAD.WIDE.U32 R4, R25, 0x10, R26.reuse ;  /* 0x0000001019047825 */ /* 0x100fe200078e001a */
[----:B---3--:R0:W-:Y:S03]  /*0a70*/  STS.128 [R20+0x90], R8 ;  /* 0x0000900814007388 */ /* 0x0081e60000000c00 */
[----:B0-----:R-:W-:-:S04]  /*0a80*/  IMAD.WIDE.U32 R8, R29, 0x10, R26 ;  /* 0x000000101d087825 */ /* 0x001fc800078e001a */
[--C-:B------:R-:W-:Y:S01]  /*0a90*/  IMAD.WIDE.U32 R28, R28, 0x10, R26.reuse ;  /* 0x000000101c1c7825 */ /* 0x100fe200078e001a */
[----:B----4-:R0:W-:Y:S03]  /*0aa0*/  STS.128 [R20+0xb0], R16 ;  /* 0x0000b01014007388 */ /* 0x0101e60000000c00 */
[----:B------:R-:W-:Y:S01]  /*0ab0*/  IMAD.WIDE.U32 R26, R7, 0x10, R26 ;  /* 0x00000010071a7825 */ /* 0x000fe200078e001a */
[----:B------:R-:W2:Y:S04]  /*0ac0*/  LDG.E.128 R8, desc[UR10][R8.64] ;  /* 0x0000000a08087981 */ /* 0x000ea8000c1e1d00 */
[----:B-----5:R1:W-:Y:S04]  /*0ad0*/  STS.128 [R20+0xa0], R12 ;  /* 0x0000a00c14007388 */ /* 0x0203e80000000c00 */
[----:B------:R-:W3:Y:S04]  /*0ae0*/  LDG.E.128 R4, desc[UR10][R4.64] ;  /* 0x0000000a04047981 */ /* 0x000ee8000c1e1d00 */
[----:B0-----:R-:W4:Y:S04]  /*0af0*/  LDG.E.128 R16, desc[UR10][R26.64] ;  /* 0x0000000a1a107981 */ /* 0x001f28000c1e1d00 */
[----:B-1----:R-:W5:Y:S01]  /*0b00*/  LDG.E.128 R12, desc[UR10][R28.64] ;  /* 0x0000000a1c0c7981 */ /* 0x002f62000c1e1d00 */
[----:B------:R-:W-:-:S05]  /*0b10*/  VIADD R21, R21, 0x10 ;  /* 0x0000001015157836 */ /* 0x000fca0000000000 */
[----:B------:R-:W-:Y:S01]  /*0b20*/  ISETP.GE.U32.AND P1, PT, R21, R24, PT ;  /* 0x000000181500720c */ /* 0x000fe20003f26070 */
[----:B--2---:R-:W-:Y:S04]  /*0b30*/  STS.128 [R20+0xd0], R8 ;  /* 0x0000d00814007388 */ /* 0x004fe80000000c00 */
[----:B---3--:R-:W-:Y:S04]  /*0b40*/  STS.128 [R20+0xc0], R4 ;  /* 0x0000c00414007388 */ /* 0x008fe80000000c00 */
[----:B----4-:R-:W-:Y:S04]  /*0b50*/  STS.128 [R20+0xf0], R16 ;  /* 0x0000f01014007388 */ /* 0x010fe80000000c00 */
[----:B-----5:R0:W-:Y:S02]  /*0b60*/  STS.128 [R20+0xe0], R12 ;  /* 0x0000e00c14007388 */ /* 0x0201e40000000c00 */
[----:B0-----:R-:W-:Y:S01]  /*0b70*/  IADD3 R20, PT, PT, R20, 0x100, RZ ;  /* 0x0000010014147810 */ /* 0x001fe20007ffe0ff */
[----:B------:R-:W-:Y:S06]  /*0b80*/  @!P1 BRA `(.L_x_6) ;  /* 0xfffffff800dc9947 */ /* 0x000fec000383ffff */
.L_x_5:
[----:B------:R-:W-:Y:S01]  /*0b90*/  IMAD.IADD R4, R0, 0x1, -R21 ;  /* 0x0000000100047824 */ /* 0x000fe200078e0a15 */
[----:B------:R-:W-:-:S04]  /*0ba0*/  ISETP.GE.U32.AND P1, PT, R21, R0, PT ;  /* 0x000000001500720c */ /* 0x000fc80003f26070 */
[----:B------:R-:W-:-:S13]  /*0bb0*/  ISETP.LE.U32.OR P1, PT, R4, 0x4, P1 ;  /* 0x000000040400780c */ /* 0x000fda0000f23470 */
[----:B------:R-:W-:Y:S05]  /*0bc0*/  @P1 BRA `(.L_x_7) ;  /* 0x0000000000981947 */ /* 0x000fea0003800000 */
[----:B------:R-:W0:Y:S01]  /*0bd0*/  LDC.64 R24, c[0x0][0x390] ;  /* 0x0000e400ff187b82 */ /* 0x000e220000000a00 */
[----:B------:R-:W-:-:S05]  /*0be0*/  IADD3 R4, PT, PT, R22, R21, RZ ;  /* 0x0000001516047210 */ /* 0x000fca0007ffe0ff */
[----:B------:R-:W-:-:S04]  /*0bf0*/  IMAD R11, R23, R0, R4 ;  /* 0x00000000170b7224 */ /* 0x000fc800078e0204 */
[C---:B------:R-:W-:Y:S01]  /*0c00*/  VIADD R9, R11.reuse, 0x1 ;  /* 0x000000010b097836 */ /* 0x040fe20000000000 */
[C---:B------:R-:W-:Y:S01]  /*0c10*/  IADD3 R13, PT, PT, R11.reuse, 0x2, RZ ;  /* 0x000000020b0d7810 */ /* 0x040fe20007ffe0ff */
[C---:B------:R-:W-:Y:S02]  /*0c20*/  VIADD R17, R11.reuse, 0x3 ;  /* 0x000000030b117836 */ /* 0x040fe40000000000 */
[----:B0-----:R-:W-:-:S04]  /*0c30*/  IMAD.WIDE.U32 R4, R11, 0x10, R24 ;  /* 0x000000100b047825 */ /* 0x001fc800078e0018 */
[--C-:B------:R-:W-:Y:S02]  /*0c40*/  IMAD.WIDE.U32 R8, R9, 0x10, R24.reuse ;  /* 0x0000001009087825 */ /* 0x100fe400078e0018 */
[----:B------:R-:W2:Y:S02]  /*0c50*/  LDG.E.128 R4, desc[UR10][R4.64] ;  /* 0x0000000a04047981 */ /* 0x000ea4000c1e1d00 */
[--C-:B------:R-:W-:Y:S02]  /*0c60*/  IMAD.WIDE.U32 R12, R13, 0x10, R24.reuse ;  /* 0x000000100d0c7825 */ /* 0x100fe400078e0018 */
[----:B------:R-:W3:Y:S02]  /*0c70*/  LDG.E.128 R8, desc[UR10][R8.64] ;  /* 0x0000000a08087981 */ /* 0x000ee4000c1e1d00 */
[----:B------:R-:W-:Y:S02]  /*0c80*/  IMAD.WIDE.U32 R16, R17, 0x10, R24 ;  /* 0x0000001011107825 */ /* 0x000fe400078e0018 */
[----:B------:R-:W4:Y:S04]  /*0c90*/  LDG.E.128 R12, desc[UR10][R12.64] ;  /* 0x0000000a0c0c7981 */ /* 0x000f28000c1e1d00 */
[----:B------:R-:W5:Y:S01]  /*0ca0*/  LDG.E.128 R16, desc[UR10][R16.64] ;  /* 0x0000000a10107981 */ /* 0x000f62000c1e1d00 */
[----:B------:R-:W-:-:S05]  /*0cb0*/  IADD3 R26, PT, PT, R22, 0x4, R21 ;  /* 0x00000004161a7810 */ /* 0x000fca0007ffe015 */
[----:B------:R-:W-:-:S04]  /*0cc0*/  IMAD R27, R23, R0, R26 ;  /* 0x00000000171b7224 */ /* 0x000fc800078e021a */
[C---:B------:R-:W-:Y:S01]  /*0cd0*/  VIADD R26, R27.reuse, 0x2 ;  /* 0x000000021b1a7836 */ /* 0x040fe20000000000 */
[C---:B------:R-:W-:Y:S02]  /*0ce0*/  IADD3 R29, PT, PT, R27.reuse, 0x1, RZ ;  /* 0x000000011b1d7810 */ /* 0x040fe40007ffe0ff */
[C---:B------:R-:W-:Y:S01]  /*0cf0*/  IADD3 R28, PT, PT, R27.reuse, 0x3, RZ ;  /* 0x000000031b1c7810 */ /* 0x040fe20007ffe0ff */
[----:B--2---:R0:W-:Y:S04]  /*0d00*/  STS.128 [R20], R4 ;  /* 0x0000000414007388 */ /* 0x0041e80000000c00 */
[----:B---3--:R1:W-:Y:S04]  /*0d10*/  STS.128 [R20+0x10], R8 ;  /* 0x0000100814007388 */ /* 0x0083e80000000c00 */
[----:B----4-:R2:W-:Y:S04]  /*0d20*/  STS.128 [R20+0x20], R12 ;  /* 0x0000200c14007388 */ /* 0x0105e80000000c00 */
[----:B-----5:R3:W-:Y:S01]  /*0d30*/  STS.128 [R20+0x30], R16 ;  /* 0x0000301014007388 */ /* 0x0207e20000000c00 */
[----:B0-----:R-:W-:-:S04]  /*0d40*/  IMAD.WIDE.U32 R4, R27, 0x10, R24 ;  /* 0x000000101b047825 */ /* 0x001fc800078e0018 */
[--C-:B-1----:R-:W-:Y:S02]  /*0d50*/  IMAD.WIDE.U32 R8, R29, 0x10, R24.reuse ;  /* 0x000000101d087825 */ /* 0x102fe400078e0018 */
[----:B------:R-:W4:Y:S02]  /*0d60*/  LDG.E.128 R4, desc[UR10][R4.64] ;  /* 0x0000000a04047981 */ /* 0x000f24000c1e1d00 */
[--C-:B------:R-:W-:Y:S02]  /*0d70*/  IMAD.WIDE.U32 R26, R26, 0x10, R24.reuse ;  /* 0x000000101a1a7825 */ /* 0x100fe400078e0018 */
[----:B------:R-:W5:Y:S02]  /*0d80*/  LDG.E.128 R8, desc[UR10][R8.64] ;  /* 0x0000000a08087981 */ /* 0x000f64000c1e1d00 */
[----:B------:R-:W-:Y:S02]  /*0d90*/  IMAD.WIDE.U32 R24, R28, 0x10, R24 ;  /* 0x000000101c187825 */ /* 0x000fe400078e0018 */
[----:B--2---:R-:W2:Y:S04]  /*0da0*/  LDG.E.128 R12, desc[UR10][R26.64] ;  /* 0x0000000a1a0c7981 */ /* 0x004ea8000c1e1d00 */
[----:B---3--:R-:W3:Y:S01]  /*0db0*/  LDG.E.128 R16, desc[UR10][R24.64] ;  /* 0x0000000a18107981 */ /* 0x008ee2000c1e1d00 */
[----:B------:R-:W-:Y:S01]  /*0dc0*/  PLOP3.LUT P0, PT, PT, PT, PT, 0x8, 0x80 ;  /* 0x000000000080781c */ /* 0x000fe20003f0e170 */
[----:B------:R-:W-:-:S02]  /*0dd0*/  VIADD R21, R21, 0x8 ;  /* 0x0000000815157836 */ /* 0x000fc40000000000 */
[----:B----4-:R-:W-:Y:S04]  /*0de0*/  STS.128 [R20+0x40], R4 ;  /* 0x0000400414007388 */ /* 0x010fe80000000c00 */
[----:B-----5:R-:W-:Y:S04]  /*0df0*/  STS.128 [R20+0x50], R8 ;  /* 0x0000500814007388 */ /* 0x020fe80000000c00 */
[----:B--2---:R-:W-:Y:S04]  /*0e00*/  STS.128 [R20+0x60], R12 ;  /* 0x0000600c14007388 */ /* 0x004fe80000000c00 */
[----:B---3--:R0:W-:Y:S02]  /*0e10*/  STS.128 [R20+0x70], R16 ;  /* 0x0000701014007388 */ /* 0x0081e40000000c00 */
[----:B0-----:R-:W-:-:S07]  /*0e20*/  IADD3 R20, PT, PT, R20, 0x80, RZ ;  /* 0x0000008014147810 */ /* 0x001fce0007ffe0ff */
.L_x_7:
[----:B------:R-:W-:-:S13]  /*0e30*/  ISETP.LT.U32.OR P0, PT, R21, R0, P0 ;  /* 0x000000001500720c */ /* 0x000fda0000701470 */
[----:B------:R-:W-:Y:S05]  /*0e40*/  @!P0 BRA `(.L_x_3) ;  /* 0x0000000000488947 */ /* 0x000fea0003800000 */
[----:B------:R-:W0:Y:S01]  /*0e50*/  LDC.64 R4, c[0x0][0x390] ;  /* 0x0000e400ff047b82 */ /* 0x000e220000000a00 */
[----:B------:R-:W-:-:S04]  /*0e60*/  IMAD.IADD R21, R22, 0x1, R21 ;  /* 0x0000000116157824 */ /* 0x000fc800078e0215 */
[----:B------:R-:W-:-:S04]  /*0e70*/  IMAD R21, R23, R0, R21 ;  /* 0x0000000017157224 */ /* 0x000fc800078e0215 */
[C---:B------:R-:W-:Y:S01]  /*0e80*/  VIADD R13, R21.reuse, 0x2 ;  /* 0x00000002150d7836 */ /* 0x040fe20000000000 */
[C---:B------:R-:W-:Y:S02]  /*0e90*/  IADD3 R9, PT, PT, R21.reuse, 0x1, RZ ;  /* 0x0000000115097810 */ /* 0x040fe40007ffe0ff */
[C---:B------:R-:W-:Y:S01]  /*0ea0*/  IADD3 R17, PT, PT, R21.reuse, 0x3, RZ ;  /* 0x0000000315117810 */ /* 0x040fe20007ffe0ff */
[----:B0-----:R-:W-:-:S04]  /*0eb0*/  IMAD.WIDE.U32 R6, R21, 0x10, R4 ;  /* 0x0000001015067825 */ /* 0x001fc800078e0004 */
[----:B------:R-:W-:-:S04]  /*0ec0*/  IMAD.WIDE.U32 R8, R9, 0x10, R4 ;  /* 0x0000001009087825 */ /* 0x000fc800078e0004 */
[--C-:B------:R-:W-:Y:S02]  /*0ed0*/  IMAD.WIDE.U32 R12, R13, 0x10, R4.reuse ;  /* 0x000000100d0c7825 */ /* 0x100fe400078e0004 */
[----:B------:R-:W2:Y:S02]  /*0ee0*/  LDG.E.128 R8, desc[UR10][R8.64] ;  /* 0x0000000a08087981 */ /* 0x000ea4000c1e1d00 */
[----:B------:R-:W-:Y:S02]  /*0ef0*/  IMAD.WIDE.U32 R16, R17, 0x10, R4 ;  /* 0x0000001011107825 */ /* 0x000fe400078e0004 */
[----:B------:R-:W3:Y:S04]  /*0f00*/  LDG.E.128 R4, desc[UR10][R6.64] ;  /* 0x0000000a06047981 */ /* 0x000ee8000c1e1d00 */
[----:B------:R-:W4:Y:S04]  /*0f10*/  LDG.E.128 R12, desc[UR10][R12.64] ;  /* 0x0000000a0c0c7981 */ /* 0x000f28000c1e1d00 */
[----:B------:R-:W5:Y:S04]  /*0f20*/  LDG.E.128 R16, desc[UR10][R16.64] ;  /* 0x0000000a10107981 */ /* 0x000f68000c1e1d00 */
[----:B--2---:R1:W-:Y:S04]  /*0f30*/  STS.128 [R20+0x10], R8 ;  /* 0x0000100814007388 */ /* 0x0043e80000000c00 */
[----:B---3--:R1:W-:Y:S04]  /*0f40*/  STS.128 [R20], R4 ;  /* 0x0000000414007388 */ /* 0x0083e80000000c00 */
[----:B----4-:R1:W-:Y:S04]  /*0f50*/  STS.128 [R20+0x20], R12 ;  /* 0x0000200c14007388 */ /* 0x0103e80000000c00 */
[----:B-----5:R1:W-:Y:S02]  /*0f60*/  STS.128 [R20+0x30], R16 ;  /* 0x0000301014007388 */ /* 0x0203e40000000c00 */
.L_x_3:
[----:B------:R-:W-:-:S11]  /*0f70*/  UPLOP3.LUT UP0, UPT, UPT, UPT, UPT, 0x40, 0x4 ;  /* 0x000000000004789c */ /* 0x000fd60003f0e870 */
.L_x_0:
[----:B------:R-:W-:Y:S01]  /*0f80*/  BAR.SYNC.DEFER_BLOCKING 0x0 ;  /* 0x0000000000007b1d */ /* 0x000fe20000010000 */
[----:B01----:R-:W-:Y:S02]  /*0f90*/  CS2R R4, SRZ ;  /* 0x0000000000047805 */ /* 0x003fe4000001ff00 */
[----:B------:R-:W-:-:S03]  /*0fa0*/  CS2R R6, SRZ ;  /* 0x0000000000067805 */ /* 0x000fc6000001ff00 */
[----:B------:R-:W-:Y:S05]  /*0fb0*/  BRA.U UP0, `(.L_x_8) ;  /* 0x0000001500d87547 */ /* 0x000fea000b800000 */
[----:B------:R-:W-:Y:S01]  /*0fc0*/  LOP3.LUT P0, R6, R0, 0x3, RZ, 0xc0, !PT ;  /* 0x0000000300067812 */ /* 0x000fe2000780c0ff */
[----:B------:R-:W-:Y:S01]  /*0fd0*/  UMOV UR4, URZ ;  /* 0x000000ff00047c82 */ /* 0x000fe20008000000 */
[----:B------:R-:W-:-:S11]  /*0fe0*/  CS2R R4, SRZ ;  /* 0x0000000000047805 */ /* 0x000fd6000001ff00 */
[----:B------:R-:W-:Y:S05]  /*0ff0*/  @!P0 BRA `(.L_x_9) ;  /* 0x0000000000c88947 */ /* 0x000fea0003800000 */
[----:B------:R-:W-:-:S13]  /*1000*/  ISETP.NE.AND P0, PT, R6, 0x1, PT ;  /* 0x000000010600780c */ /* 0x000fda0003f05270 */
[----:B------:R-:W-:Y:S05]  /*1010*/  @!P0 BRA `(.L_x_10) ;  /* 0x0000000000808947 */ /* 0x000fea0003800000 */
[----:B------:R-:W-:Y:S02]  /*1020*/  ISETP.NE.AND P0, PT, R6, 0x2, PT ;  /* 0x000000020600780c */ /* 0x000fe40003f05270 */
[----:B------:R-:W-:-:S11]  /*1030*/  CS2R R6, SRZ ;  /* 0x0000000000067805 */ /* 0x000fd6000001ff00 */
[----:B------:R-:W-:Y:S05]  /*1040*/  @!P0 BRA `(.L_x_11) ;  /* 0x0000000000308947 */ /* 0x000fea0003800000 */
[----:B------:R-:W-:Y:S01]  /*1050*/  UIADD3 UR4, UPT, UPT, UR5, 0x200, URZ ;  /* 0x0000020005047890 */ /* 0x000fe2000fffe0ff */
[----:B------:R-:W-:Y:S03]  /*1060*/  LDS.128 R4, [UR6] ;  /* 0x00000006ff047984 */ /* 0x000fe60008000c00 */
[----:B------:R-:W-:-:S06]  /*1070*/  ULEA UR4, UR7, UR4, 0x18 ;  /* 0x0000000407047291 */ /* 0x000fcc000f8ec0ff */
[----:B------:R-:W-:Y:S01]  /*1080*/  LEA R8, R3, UR4, 0x4 ;  /* 0x0000000403087c11 */ /* 0x000fe2000f8e20ff */
[----:B------:R-:W-:-:S05]  /*1090*/  UMOV UR4, 0x1 ;  /* 0x0000000100047882 */ /* 0x000fca0000000000 */
[----:B------:R-:W0:Y:S02]  /*10a0*/  LDS.128 R8, [R8] ;  /* 0x0000000008087984 */ /* 0x000e240000000c00 */
[C---:B0-----:R-:W-:Y:S02]  /*10b0*/  DMUL R12, R10.reuse, R4 ;  /* 0x000000040a0c7228 */ /* 0x041fe40000000000 */
[----:B------:R-:W-:-:S06]  /*10c0*/  DMUL R10, R10, R6 ;  /* 0x000000060a0a7228 */ /* 0x000fcc0000000000 */
[C---:B------:R-:W-:Y:S02]  /*10d0*/  DFMA R6, R8.reuse, R6, R12 ;  /* 0x000000060806722b */ /* 0x040fe4000000000c */
[----:B------:R-:W-:-:S06]  /*10e0*/  DFMA R4, R8, R4, -R10 ;  /* 0x000000040804722b */ /* 0x000fcc000000080a */
[----:B------:R-:W-:Y:S02]  /*10f0*/  DADD R6, RZ, R6 ;  /* 0x00000000ff067229 */ /* 0x000fe40000000006 */
[----:B------:R-:W-:-:S11]  /*1100*/  DADD R4, RZ, R4 ;  /* 0x00000000ff047229 */ /* 0x000fd60000000004 */
.L_x_11:
[----:B------:R-:W-:Y:S02]  /*1110*/  UIADD3 UR9, UPT, UPT, -UR4, URZ, URZ ;  /* 0x000000ff04097290 */ /* 0x000fe4000fffe1ff */
[----:B------:R-:W-:-:S04]  /*1120*/  UIADD3 UR8, UPT, UPT, UR5, 0x200, URZ ;  /* 0x0000020005087890 */ /* 0x000fc8000fffe0ff */
[----:B------:R-:W-:Y:S01]  /*1130*/  LOP3.LUT R8, R0, UR9, RZ, 0xc0, !PT ;  /* 0x0000000900087c12 */ /* 0x000fe2000f8ec0ff */
[----:B------:R-:W-:Y:S02]  /*1140*/  ULEA UR8, UR7, UR8, 0x18 ;  /* 0x0000000807087291 */ /* 0x000fe4000f8ec0ff */
[----:B------:R-:W-:Y:S02]  /*1150*/  ULEA UR9, UR4, UR6, 0x4 ;  /* 0x0000000604097291 */ /* 0x000fe4000f8e20ff */
[----:B------:R-:W-:Y:S01]  /*1160*/  IMAD.IADD R8, R8, 0x1, R3 ;  /* 0x0000000108087824 */ /* 0x000fe200078e0203 */
[----:B------:R-:W-:-:S04]  /*1170*/  UIADD3 UR4, UPT, UPT, UR4, 0x1, URZ ;  /* 0x0000000104047890 */ /* 0x000fc8000fffe0ff */
[----:B------:R-:W-:Y:S02]  /*1180*/  LEA R12, R8, UR8, 0x4 ;  /* 0x00000008080c7c11 */ /* 0x000fe4000f8e20ff */
[----:B------:R-:W-:Y:S04]  /*1190*/  LDS.128 R8, [UR9] ;  /* 0x00000009ff087984 */ /* 0x000fe80008000c00 */
[----:B------:R-:W0:Y:S02]  /*11a0*/  LDS.128 R12, [R12] ;  /* 0x000000000c0c7984 */ /* 0x000e240000000c00 */
[C---:B0-----:R-:W-:Y:S02]  /*11b0*/  DMUL R16, R14.reuse, R8 ;  /* 0x000000080e107228 */ /* 0x041fe40000000000 */
[----:B------:R-:W-:-:S06]  /*11c0*/  DMUL R14, R14, R10 ;  /* 0x0000000a0e0e7228 */ /* 0x000fcc0000000000 */
[C---:B------:R-:W-:Y:S02]  /*11d0*/  DFMA R16, R12.reuse, R10, R16 ;  /* 0x0000000a0c10722b */ /* 0x040fe40000000010 */
[----:B------:R-:W-:-:S06]  /*11e0*/  DFMA R14, R12, R8, -R14 ;  /* 0x000000080c0e722b */ /* 0x000fcc000000080e */
[----:B------:R-:W-:Y:S02]  /*11f0*/  DADD R6, R16, R6 ;  /* 0x0000000010067229 */ /* 0x000fe40000000006 */
[----:B------:R-:W-:Y:S01]  /*1200*/  DADD R4, R14, R4 ;  /* 0x000000000e047229 */ /* 0x000fe20000000004 */
[----:B------:R-:W-:Y:S10]  /*1210*/  BRA `(.L_x_12) ;  /* 0x0000000000047947 */ /* 0x000ff40003800000 */
.L_x_10:
[----:B------:R-:W-:-:S07]  /*1220*/  CS2R R6, SRZ ;  /* 0x0000000000067805 */ /* 0x000fce000001ff00 */
.L_x_12:
[----:B------:R-:W-:Y:S01]  /*1230*/  UIADD3 UR8, UPT, UPT, UR5, 0x200, URZ ;  /* 0x0000020005087890 */ /* 0x000fe2000fffe0ff */
[----:B------:R-:W-:Y:S01]  /*1240*/  IMAD R8, R0, UR4, R3 ;  /* 0x0000000400087c24 */ /* 0x000fe2000f8e0203 */
[----:B------:R-:W-:Y:S02]  /*1250*/  ULEA UR9, UR4, UR6, 0x4 ;  /* 0x0000000604097291 */ /* 0x000fe4000f8e20ff */
[----:B------:R-:W-:Y:S02]  /*1260*/  ULEA UR8, UR7, UR8, 0x18 ;  /* 0x0000000807087291 */ /* 0x000fe4000f8ec0ff */
[----:B------:R-:W-:-:S04]  /*1270*/  UIADD3 UR4, UPT, UPT, UR4, 0x1, URZ ;  /* 0x0000000104047890 */ /* 0x000fc8000fffe0ff */
[----:B------:R-:W-:Y:S02]  /*1280*/  LEA R12, R8, UR8, 0x4 ;  /* 0x00000008080c7c11 */ /* 0x000fe4000f8e20ff */
[----:B------:R-:W-:Y:S04]  /*1290*/  LDS.128 R8, [UR9] ;  /* 0x00000009ff087984 */ /* 0x000fe80008000c00 */
[----:B------:R-:W0:Y:S02]  /*12a0*/  LDS.128 R12, [R12] ;  /* 0x000000000c0c7984 */ /* 0x000e240000000c00 */
[-C--:B0-----:R-:W-:Y:S02]  /*12b0*/  DMUL R16, R10, R14.reuse ;  /* 0x0000000e0a107228 */ /* 0x081fe40000000000 */
[----:B------:R-:W-:-:S06]  /*12c0*/  DMUL R14, R8, R14 ;  /* 0x0000000e080e7228 */ /* 0x000fcc0000000000 */
[-C--:B------:R-:W-:Y:S02]  /*12d0*/  DFMA R16, R8, R12.reuse, -R16 ;  /* 0x0000000c0810722b */ /* 0x080fe40000000810 */
[----:B------:R-:W-:-:S06]  /*12e0*/  DFMA R14, R10, R12, R14 ;  /* 0x0000000c0a0e722b */ /* 0x000fcc000000000e */
[----:B------:R-:W-:Y:S02]  /*12f0*/  DADD R4, R16, R4 ;  /* 0x0000000010047229 */ /* 0x000fe40000000004 */
[----:B------:R-:W-:Y:S01]  /*1300*/  DADD R6, R14, R6 ;  /* 0x000000000e067229 */ /* 0x000fe20000000006 */
[----:B------:R-:W-:Y:S10]  /*1310*/  BRA `(.L_x_13) ;  /* 0x0000000000047947 */ /* 0x000ff40003800000 */
.L_x_9:
[----:B------:R-:W-:-:S07]  /*1320*/  CS2R R6, SRZ ;  /* 0x0000000000067805 */ /* 0x000fce000001ff00 */
.L_x_13:
[----:B------:R-:W-:-:S13]  /*1330*/  ISETP.GE.U32.AND P0, PT, R0, 0x4, PT ;  /* 0x000000040000780c */ /* 0x000fda0003f06070 */
[----:B------:R-:W-:Y:S05]  /*1340*/  @!P0 BRA `(.L_x_8) ;  /* 0x0000001000f48947 */ /* 0x000fea0003800000 */
[C---:B------:R-:W-:Y:S01]  /*1350*/  ISETP.LE.U32.AND P1, PT, R0.reuse, UR4, PT ;  /* 0x0000000400007c0c */ /* 0x040fe2000bf23070 */
[----:B------:R-:W-:Y:S01]  /*1360*/  UIADD3 UR5, UPT, UPT, UR5, 0x200, URZ ;  /* 0x0000020005057890 */ /* 0x000fe2000fffe0ff */
[----:B------:R-:W-:Y:S01]  /*1370*/  IMAD R3, R0, UR4, R3 ;  /* 0x0000000400037c24 */ /* 0x000fe2000f8e0203 */
[----:B------:R-:W-:Y:S01]  /*1380*/  ULEA UR6, UR4, UR6, 0x4 ;  /* 0x0000000604067291 */ /* 0x000fe2000f8e20ff */
[----:B------:R-:W-:Y:S01]  /*1390*/  PLOP3.LUT P0, PT, PT, PT, PT, 0x80, 0x8 ;  /* 0x000000000008781c */ /* 0x000fe20003f0f070 */
[----:B------:R-:W-:-:S06]  /*13a0*/  ULEA UR5, UR7, UR5, 0x18 ;  /* 0x0000000507057291 */ /* 0x000fcc000f8ec0ff */
[----:B------:R-:W-:Y:S02]  /*13b0*/  LEA R16, R3, UR5, 0x4 ;  /* 0x0000000503107c11 */ /* 0x000fe4000f8e20ff */
[----:B------:R-:W-:Y:S05]  /*13c0*/  @!P1 BRA `(.L_x_14) ;  /* 0x00000000009c9947 */ /* 0x000fea0003800000 */
[C---:B------:R-:W-:Y:S01]  /*13d0*/  LEA R3, R0.reuse, R16, 0x4 ;  /* 0x0000001000037211 */ /* 0x040fe200078e20ff */
[----:B------:R-:W-:Y:S01]  /*13e0*/  LDS.128 R8, [R16] ;  /* 0x0000000010087984 */ /* 0x000fe20000000c00 */
[----:B------:R-:W-:Y:S01]  /*13f0*/  PLOP3.LUT P0, PT, PT, PT, PT, 0x8, 0x80 ;  /* 0x000000000080781c */ /* 0x000fe20003f0e170 */
[----:B------:R-:W-:Y:S02]  /*1400*/  UIADD3 UR4, UPT, UPT, UR4, 0x4, URZ ;  /* 0x0000000404047890 */ /* 0x000fe4000fffe0ff */
[----:B------:R-:W0:Y:S04]  /*1410*/  LDS.128 R12, [UR6] ;  /* 0x00000006ff0c7984 */ /* 0x000e280008000c00 */
[----:B------:R-:W-:Y:S04]  /*1420*/  LDS.128 R16, [UR6+0x10] ;  /* 0x00001006ff107984 */ /* 0x000fe80008000c00 */
[----:B------:R1:W2:Y:S02]  /*1430*/  LDS.128 R20, [R3] ;  /* 0x0000000003147984 */ /* 0x0002a40000000c00 */
[----:B-1----:R-:W-:Y:S01]  /*1440*/  IMAD R3, R0, 0x10, R3 ;  /* 0x0000001000037824 */ /* 0x002fe200078e0203 */
[----:B0-----:R-:W-:-:S02]  /*1450*/  DMUL R24, R10, R14 ;  /* 0x0000000e0a187228 */ /* 0x001fc40000000000 */
[----:B------:R-:W-:Y:S02]  /*1460*/  DMUL R26, R10, R12 ;  /* 0x0000000c0a1a7228 */ /* 0x000fe40000000000 */
[C---:B--2---:R-:W-:Y:S02]  /*1470*/  DMUL R10, R22.reuse, R18 ;  /* 0x00000012160a7228 */ /* 0x044fe40000000000 */
[----:B------:R-:W-:Y:S02]  /*1480*/  DMUL R22, R22, R16 ;  /* 0x0000001016167228 */ /* 0x000fe40000000000 */
[C---:B------:R-:W-:Y:S02]  /*1490*/  DFMA R24, R8.reuse, R12, -R24 ;  /* 0x0000000c0818722b */ /* 0x040fe40000000818 */
[----:B------:R-:W-:Y:S02]  /*14a0*/  DFMA R8, R8, R14, R26 ;  /* 0x0000000e0808722b */ /* 0x000fe4000000001a */
[C---:B------:R-:W-:Y:S01]  /*14b0*/  DFMA R10, R20.reuse, R16, -R10 ;  /* 0x00000010140a722b */ /* 0x040fe2000000080a */
[----:B------:R-:W-:Y:S01]  /*14c0*/  LDS.128 R12, [UR6+0x20] ;  /* 0x00002006ff0c7984 */ /* 0x000fe20008000c00 */
[----:B------:R-:W-:-:S02]  /*14d0*/  DFMA R20, R20, R18, R22 ;  /* 0x000000121414722b */ /* 0x000fc40000000016 */
[----:B------:R-:W-:Y:S01]  /*14e0*/  DADD R24, R4, R24 ;  /* 0x0000000004187229 */ /* 0x000fe20000000018 */
[----:B------:R0:W1:Y:S01]  /*14f0*/  LDS.128 R16, [R3] ;  /* 0x0000000003107984 */ /* 0x0000620000000c00 */
[----:B------:R-:W-:-:S06]  /*1500*/  DADD R8, R6, R8 ;  /* 0x0000000006087229 */ /* 0x000fcc0000000008 */
[----:B------:R-:W-:Y:S01]  /*1510*/  DADD R10, R24, R10 ;  /* 0x00000000180a7229 */ /* 0x000fe2000000000a */
[----:B0-----:R-:W-:Y:S01]  /*1520*/  LEA R3, R0, R3, 0x4 ;  /* 0x0000000300037211 */ /* 0x001fe200078e20ff */
[----:B------:R-:W-:Y:S02]  /*1530*/  DADD R8, R8, R20 ;  /* 0x0000000008087229 */ /* 0x000fe40000000014 */
[C---:B-1----:R-:W-:Y:S02]  /*1540*/  DMUL R22, R18.reuse, R14 ;  /* 0x0000000e12167228 */ /* 0x042fe40000000000 */
[----:B------:R-:W-:-:S06]  /*1550*/  DMUL R18, R18, R12 ;  /* 0x0000000c12127228 */ /* 0x000fcc0000000000 */
[C---:B------:R-:W-:Y:S02]  /*1560*/  DFMA R22, R16.reuse, R12, -R22 ;  /* 0x0000000c1016722b */ /* 0x040fe40000000816 */
[----:B------:R-:W-:Y:S01]  /*1570*/  DFMA R4, R16, R14, R18 ;  /* 0x0000000e1004722b */ /* 0x000fe20000000012 */
[----:B------:R-:W-:Y:S01]  /*1580*/  LDS.128 R12, [UR6+0x30] ;  /* 0x00003006ff0c7984 */ /* 0x000fe20008000c00 */
[----:B------:R-:W-:-:S03]  /*1590*/  UIADD3 UR6, UPT, UPT, UR6, 0x40, URZ ;  /* 0x0000004006067890 */ /* 0x000fc6000fffe0ff */
[----:B------:R-:W0:Y:S01]  /*15a0*/  LDS.128 R16, [R3] ;  /* 0x0000000003107984 */ /* 0x000e220000000c00 */
[----:B------:R-:W-:Y:S02]  /*15b0*/  DADD R10, R10, R22 ;  /* 0x000000000a0a7229 */ /* 0x000fe40000000016 */
[----:B------:R-:W-:Y:S02]  /*15c0*/  DADD R8, R8, R4 ;  /* 0x0000000008087229 */ /* 0x000fe40000000004 */
[C---:B0-----:R-:W-:Y:S02]  /*15d0*/  DMUL R6, R18.reuse, R14 ;  /* 0x0000000e12067228 */ /* 0x041fe40000000000 */
[----:B------:R-:W-:-:S06]  /*15e0*/  DMUL R18, R18, R12 ;  /* 0x0000000c12127228 */ /* 0x000fcc0000000000 */
[C---:B------:R-:W-:Y:S02]  /*15f0*/  DFMA R6, R16.reuse, R12, -R6 ;  /* 0x0000000c1006722b */ /* 0x040fe40000000806 */
[----:B------:R-:W-:Y:S01]  /*1600*/  DFMA R18, R16, R14, R18 ;  /* 0x0000000e1012722b */ /* 0x000fe20000000012 */
[----:B------:R-:W-:-:S05]  /*1610*/  IMAD R16, R0, 0x10, R3 ;  /* 0x0000001000107824 */ /* 0x000fca00078e0203 */
[----:B------:R-:W-:Y:S02]  /*1620*/  DADD R4, R10, R6 ;  /* 0x000000000a047229 */ /* 0x000fe40000000006 */
[----:B------:R-:W-:-:S11]  /*1630*/  DADD R6, R8, R18 ;  /* 0x0000000008067229 */ /* 0x000fd60000000012 */
.L_x_14:
[C---:B------:R-:W-:Y:S02]  /*1640*/  ISETP.LE.U32.AND P1, PT, R0.reuse, UR4, PT ;  /* 0x0000000400007c0c */ /* 0x040fe4000bf23070 */
[----:B------:R-:W-:-:S04]  /*1650*/  IADD3 R3, PT, PT, R0, -UR4, RZ ;  /* 0x8000000400037c10 */ /* 0x000fc8000fffe0ff */
[----:B------:R-:W-:-:S13]  /*1660*/  ISETP.LE.U32.OR P1, PT, R3, 0xc, P1 ;  /* 0x0000000c0300780c */ /* 0x000fda0000f23470 */
[----:B------:R-:W-:Y:S05]  /*1670*/  @P1 BRA `(.L_x_15) ;  /* 0x0000000800581947 */ /* 0x000fea0003800000 */
[----:B------:R-:W-:Y:S01]  /*1680*/  PLOP3.LUT P0, PT, PT, PT, PT, 0x8, 0x80 ;  /* 0x000000000080781c */ /* 0x000fe20003f0e170 */
[----:B------:R-:W-:-:S12]  /*1690*/  VIADD R3, R0, 0xfffffff4 ;  /* 0xfffffff400037836 */ /* 0x000fd80000000000 */
.L_x_16:
[----:B------:R-:W-:Y:S01]  /*16a0*/  LDS.128 R8, [R16] ;  /* 0x0000000010087984 */ /* 0x000fe20000000c00 */
[----:B------:R-:W-:Y:S01]  /*16b0*/  LEA R24, R0, R16, 0x4 ;  /* 0x0000001000187211 */ /* 0x000fe200078e20ff */
[----:B------:R-:W-:Y:S02]  /*16c0*/  UIADD3 UR4, UPT, UPT, UR4, 0x10, URZ ;  /* 0x0000001004047890 */ /* 0x000fe4000fffe0ff */
[----:B------:R-:W0:Y:S04]  /*16d0*/  LDS.128 R12, [UR6] ;  /* 0x00000006ff0c7984 */ /* 0x000e280008000c00 */
[----:B------:R-:W-:Y:S01]  /*16e0*/  LDS.128 R16, [UR6+0x10] ;  /* 0x00001006ff107984 */ /* 0x000fe20008000c00 */
[----:B------:R-:W-:-:S03]  /*16f0*/  ISETP.LE.U32.AND P1, PT, R3, UR4, PT ;  /* 0x0000000403007c0c */ /* 0x000fc6000bf23070 */
[----:B------:R1:W2:Y:S02]  /*1700*/  LDS.128 R20, [R24] ;  /* 0x0000000018147984 */ /* 0x0002a40000000c00 */
[----:B-1----:R-:W-:Y:S01]  /*1710*/  IMAD R24, R0, 0x10, R24 ;  /* 0x0000001000187824 */ /* 0x002fe200078e0218 */
[C---:B0-----:R-:W-:Y:S02]  /*1720*/  DMUL R28, R10.reuse, R14 ;  /* 0x0000000e0a1c7228 */ /* 0x041fe40000000000 */
[----:B------:R-:W-:-:S06]  /*1730*/  DMUL R26, R10, R12 ;  /* 0x0000000c0a1a7228 */ /* 0x000fcc0000000000 */
[----:B------:R-:W-:Y:S02]  /*1740*/  DFMA R28, R8, R12, -R28 ;  /* 0x0000000c081c722b */ /* 0x000fe4000000081c */
[C---:B--2---:R-:W-:Y:S02]  /*1750*/  DMUL R12, R22.reuse, R18 ;  /* 0x00000012160c7228 */ /* 0x044fe40000000000 */
[----:B------:R-:W-:Y:S02]  /*1760*/  DMUL R10, R22, R16 ;  /* 0x00000010160a7228 */ /* 0x000fe40000000000 */
[----:B------:R-:W-:Y:S02]  /*1770*/  DFMA R22, R8, R14, R26 ;  /* 0x0000000e0816722b */ /* 0x000fe4000000001a */
[----:B------:R-:W-:Y:S02]  /*1780*/  DADD R28, R28, R4 ;  /* 0x000000001c1c7229 */ /* 0x000fe40000000004 */
[C---:B------:R-:W-:Y:S01]  /*1790*/  DFMA R16, R20.reuse, R16, -R12 ;  /* 0x000000101410722b */ /* 0x040fe2000000080c */
[----:B------:R-:W-:Y:S01]  /*17a0*/  LEA R4, R0, R24, 0x4 ;  /* 0x0000001800047211 */ /* 0x000fe200078e20ff */
[----:B------:R-:W-:Y:S01]  /*17b0*/  DFMA R18, R20, R18, R10 ;  /* 0x000000121412722b */ /* 0x000fe2000000000a */
[----:B------:R-:W-:Y:S01]  /*17c0*/  LDS.128 R12, [R24] ;  /* 0x00000000180c7984 */ /* 0x000fe20000000c00 */
[----:B------:R-:W-:-:S03]  /*17d0*/  DADD R26, R22, R6 ;  /* 0x00000000161a7229 */ /* 0x000fc60000000006 */
[----:B------:R-:W0:Y:S01]  /*17e0*/  LDS.128 R8, [UR6+0x20] ;  /* 0x00002006ff087984 */ /* 0x000e220008000c00 */
[----:B------:R-:W-:-:S04]  /*17f0*/  DADD R28, R28, R16 ;  /* 0x000000001c1c7229 */ /* 0x000fc80000000010 */
[----:B------:R-:W-:Y:S02]  /*1800*/  DADD R26, R26, R18 ;  /* 0x000000001a1a7229 */ /* 0x000fe40000000012 */
[C---:B0-----:R-:W-:Y:S02]  /*1810*/  DMUL R20, R14.reuse, R10 ;  /* 0x0000000a0e147228 */ /* 0x041fe40000000000 */
[----:B------:R-:W-:-:S06]  /*1820*/  DMUL R14, R14, R8 ;  /* 0x000000080e0e7228 */ /* 0x000fcc0000000000 */
[C---:B------:R-:W-:Y:S02]  /*1830*/  DFMA R20, R12.reuse, R8, -R20 ;  /* 0x000000080c14722b */ /* 0x040fe40000000814 */
[----:B------:R-:W-:Y:S01]  /*1840*/  DFMA R24, R12, R10, R14 ;  /* 0x0000000a0c18722b */ /* 0x000fe2000000000e */
[----:B------:R-:W-:Y:S04]  /*1850*/  LDS.128 R8, [UR6+0x30] ;  /* 0x00003006ff087984 */ /* 0x000fe80008000c00 */
[----:B------:R-:W0:Y:S01]  /*1860*/  LDS.128 R12, [R4] ;  /* 0x00000000040c7984 */ /* 0x000e220000000c00 */
[----:B------:R-:W-:Y:S02]  /*1870*/  DADD R28, R28, R20 ;  /* 0x000000001c1c7229 */ /* 0x000fe40000000014 */
[----:B------:R-:W-:-:S02]  /*1880*/  DADD R20, R26, R24 ;  /* 0x000000001a147229 */ /* 0x000fc40000000018 */
[C---:B0-----:R-:W-:Y:S02]  /*1890*/  DMUL R6, R14.reuse, R8 ;  /* 0x000000080e067228 */ /* 0x041fe40000000000 */
[----:B------:R-:W-:Y:S01]  /*18a0*/  DMUL R22, R14, R10 ;  /* 0x0000000a0e167228 */ /* 0x000fe20000000000 */
[----:B------:R-:W-:-:S05]  /*18b0*/  IMAD R14, R0, 0x10, R4 ;  /* 0x00000010000e7824 */ /* 0x000fca00078e0204 */
[C---:B------:R-:W-:Y:S02]  /*18c0*/  DFMA R16, R12.reuse, R10, R6 ;  /* 0x0000000a0c10722b */ /* 0x040fe40000000006 */
[----:B------:R-:W-:Y:S01]  /*18d0*/  DFMA R22, R12, R8, -R22 ;  /* 0x000000080c16722b */ /* 0x000fe20000000816 */
[----:B------:R-:W-:Y:S04]  /*18e0*/  LDS.128 R4, [UR6+0x40] ;  /* 0x00004006ff047984 */ /* 0x000fe80008000c00 */
[----:B------:R-:W0:Y:S01]  /*18f0*/  LDS.128 R8, [R14] ;  /* 0x000000000e087984 */ /* 0x000e220000000c00 */
[----:B------:R-:W-:Y:S02]  /*1900*/  DADD R20, R20, R16 ;  /* 0x0000000014147229 */ /* 0x000fe40000000010 */
[----:B------:R-:W-:-:S02]  /*1910*/  DADD R22, R28, R22 ;  /* 0x000000001c167229 */ /* 0x000fc40000000016 */
[C---:B0-----:R-:W-:Y:S02]  /*1920*/  DMUL R18, R10.reuse, R6 ;  /* 0x000000060a127228 */ /* 0x041fe40000000000 */
[----:B------:R-:W-:Y:S01]  /*1930*/  DMUL R12, R10, R4 ;  /* 0x000000040a0c7228 */ /* 0x000fe20000000000 */
[----:B------:R-:W-:-:S05]  /*1940*/  LEA R10, R0, R14, 0x4 ;  /* 0x0000000e000a7211 */ /* 0x000fca00078e20ff */
        /* <DEDUP_REMOVED lines=9> */
[C---:B------:R-:W-:Y:S02]  /*19e0*/  DFMA R10, R12.reuse, R4, -R26 ;  /* 0x000000040c0a722b */ /* 0x040fe4000000081a */
[----:B------:R-:W-:Y:S02]  /*19f0*/  DFMA R12, R12, R6, R24 ;  /* 0x000000060c0c722b */ /* 0x000fe40000000018 */
[----:B------:R-:W-:Y:S04]  /*1a00*/  LDS.128 R24, [UR6+0x60] ;  /* 0x00006006ff187984 */ /* 0x000fe80008000c00 */
[----:B------:R0:W1:Y:S02]  /*1a10*/  LDS.128 R4, [R14] ;  /* 0x000000000e047984 */ /* 0x0000640000000c00 */
[----:B------:R-:W-:Y:S01]  /*1a20*/  DADD R12, R20, R12 ;  /* 0x00000000140c7229 */ /* 0x000fe2000000000c */
[----:B0-----:R-:W-:Y:S01]  /*1a30*/  LEA R14, R0, R14, 0x4 ;  /* 0x0000000e000e7211 */ /* 0x001fe200078e20ff */
[----:B-1----:R-:W-:-:S02]  /*1a40*/  DMUL R16, R6, R26 ;  /* 0x0000001a06107228 */ /* 0x002fc40000000000 */
[----:B------:R-:W-:-:S06]  /*1a50*/  DMUL R6, R6, R24 ;  /* 0x0000001806067228 */ /* 0x000fcc0000000000 */
[C---:B------:R-:W-:Y:S02]  /*1a60*/  DFMA R24, R4.reuse, R24, -R16 ;  /* 0x000000180418722b */ /* 0x040fe40000000810 */
[----:B------:R-:W-:Y:S01]  /*1a70*/  DFMA R26, R4, R26, R6 ;  /* 0x0000001a041a722b */ /* 0x000fe20000000006 */
[----:B------:R0:W-:Y:S04]  /*1a80*/  LDS.128 R16, [R14] ;  /* 0x000000000e107984 */ /* 0x0001e80000000c00 */
[----:B------:R-:W1:Y:S03]  /*1a90*/  LDS.128 R4, [UR6+0x70] ;  /* 0x00007006ff047984 */ /* 0x000e660008000c00 */
[----:B------:R-:W-:Y:S01]  /*1aa0*/  DADD R26, R12, R26 ;  /* 0x000000000c1a7229 */ /* 0x000fe2000000001a */
[----:B0-----:R-:W-:Y:S01]  /*1ab0*/  IMAD R14, R0, 0x10, R14 ;  /* 0x00000010000e7824 */ /* 0x001fe200078e020e */
[----:B-1----:R-:W-:-:S02]  /*1ac0*/  DMUL R28, R18, R6 ;  /* 0x00000006121c7228 */ /* 0x002fc40000000000 */
[----:B------:R-:W-:Y:S02]  /*1ad0*/  DMUL R8, R18, R4 ;  /* 0x0000000412087228 */ /* 0x000fe40000000000 */
[----:B------:R-:W-:-:S04]  /*1ae0*/  DADD R18, R22, R10 ;  /* 0x0000000016127229 */ /* 0x000fc8000000000a */
[C---:B------:R-:W-:Y:S02]  /*1af0*/  DFMA R28, R16.reuse, R4, -R28 ;  /* 0x00000004101c722b */ /* 0x040fe4000000081c */
[----:B------:R-:W-:Y:S02]  /*1b00*/  DFMA R16, R16, R6, R8 ;  /* 0x000000061010722b */ /* 0x000fe40000000008 */
[----:B------:R-:W-:Y:S01]  /*1b10*/  LDS.128 R8, [UR6+0x80] ;  /* 0x00008006ff087984 */ /* 0x000fe20008000c00 */
[----:B------:R-:W-:Y:S01]  /*1b20*/  DADD R20, R18, R24 ;  /* 0x0000000012147229 */ /* 0x000fe20000000018 */
[----:B------:R-:W-:Y:S02]  /*1b30*/  LEA R24, R0, R14, 0x4 ;  /* 0x0000000e00187211 */ /* 0x000fe400078e20ff */
[----:B------:R-:W0:Y:S02]  /*1b40*/  LDS.128 R4, [R14] ;  /* 0x000000000e047984 */ /* 0x000e240000000c00 */
[----:B------:R-:W-:-:S03]  /*1b50*/  DADD R26, R26, R16 ;  /* 0x000000001a1a7229 */ /* 0x000fc60000000010 */
[----:B------:R-:W-:Y:S02]  /*1b60*/  DADD R28, R20, R28 ;  /* 0x00000000141c7229 */ /* 0x000fe4000000001c */
[C---:B0-----:R-:W-:Y:S02]  /*1b70*/  DMUL R22, R6.reuse, R10 ;  /* 0x0000000a06167228 */ /* 0x041fe40000000000 */
[----:B------:R-:W-:-:S06]  /*1b80*/  DMUL R6, R6, R8 ;  /* 0x0000000806067228 */ /* 0x000fcc0000000000 */
[C---:B------:R-:W-:Y:S02]  /*1b90*/  DFMA R22, R4.reuse, R8, -R22 ;  /* 0x000000080416722b */ /* 0x040fe40000000816 */
[----:B------:R-:W-:Y:S01]  /*1ba0*/  DFMA R18, R4, R10, R6 ;  /* 0x0000000a0412722b */ /* 0x000fe20000000006 */
[----:B------:R-:W-:Y:S04]  /*1bb0*/  LDS.128 R8, [UR6+0x90] ;  /* 0x00009006ff087984 */ /* 0x000fe80008000c00 */
[----:B------:R0:W1:Y:S01]  /*1bc0*/  LDS.128 R4, [R24] ;  /* 0x0000000018047984 */ /* 0x0000620000000c00 */
[----:B------:R-:W-:Y:S02]  /*1bd0*/  DADD R22, R28, R22 ;  /* 0x000000001c167229 */ /* 0x000fe40000000016 */
[----:B------:R-:W-:Y:S01]  /*1be0*/  DADD R18, R26, R18 ;  /* 0x000000001a127229 */ /* 0x000fe20000000012 */
[----:B0-----:R-:W-:Y:S01]  /*1bf0*/  IMAD R24, R0, 0x10, R24 ;  /* 0x0000001000187824 */ /* 0x001fe200078e0218 */
[----:B-1----:R-:W-:-:S02]  /*1c00*/  DMUL R12, R6, R10 ;  /* 0x0000000a060c7228 */ /* 0x002fc40000000000 */
[----:B------:R-:W-:-:S06]  /*1c10*/  DMUL R6, R6, R8 ;  /* 0x0000000806067228 */ /* 0x000fcc0000000000 */
[C---:B------:R-:W-:Y:S02]  /*1c20*/  DFMA R20, R4.reuse, R8, -R12 ;  /* 0x000000080414722b */ /* 0x040fe4000000080c */
[----:B------:R-:W-:Y:S01]  /*1c30*/  DFMA R6, R4, R10, R6 ;  /* 0x0000000a0406722b */ /* 0x000fe20000000006 */
[----:B------:R-:W-:Y:S04]  /*1c40*/  LDS.128 R12, [UR6+0xa0] ;  /* 0x0000a006ff0c7984 */ /* 0x000fe80008000c00 */
[----:B------:R0:W1:Y:S01]  /*1c50*/  LDS.128 R8, [R24] ;  /* 0x0000000018087984 */ /* 0x0000620000000c00 */
[----:B------:R-:W-:Y:S02]  /*1c60*/  DADD R26, R22, R20 ;  /* 0x00000000161a7229 */ /* 0x000fe40000000014 */
[----:B------:R-:W-:Y:S01]  /*1c70*/  DADD R6, R18, R6 ;  /* 0x0000000012067229 */ /* 0x000fe20000000006 */
[----:B0-----:R-:W-:Y:S01]  /*1c80*/  LEA R24, R0, R24, 0x4 ;  /* 0x0000001800187211 */ /* 0x001fe200078e20ff */
[----:B-1----:R-:W-:-:S02]  /*1c90*/  DMUL R16, R10, R14 ;  /* 0x0000000e0a107228 */ /* 0x002fc40000000000 */
[----:B------:R-:W-:-:S06]  /*1ca0*/  DMUL R4, R10, R12 ;  /* 0x0000000c0a047228 */ /* 0x000fcc0000000000 */
[C---:B------:R-:W-:Y:S02]  /*1cb0*/  DFMA R16, R8.reuse, R12, -R16 ;  /* 0x0000000c0810722b */ /* 0x040fe40000000810 */
[----:B------:R-:W-:Y:S01]  /*1cc0*/  DFMA R4, R8, R14, R4 ;  /* 0x0000000e0804722b */ /* 0x000fe20000000004 */
[----:B------:R-:W-:Y:S04]  /*1cd0*/  LDS.128 R8, [UR6+0xb0] ;  /* 0x0000b006ff087984 */ /* 0x000fe80008000c00 */
[----:B------:R0:W1:Y:S03]  /*1ce0*/  LDS.128 R12, [R24] ;  /* 0x00000000180c7984 */ /* 0x0000660000000c00 */
[----:B------:R-:W-:Y:S01]  /*1cf0*/  DADD R6, R6, R4 ;  /* 0x0000000006067229 */ /* 0x000fe20000000004 */
[----:B0-----:R-:W-:Y:S01]  /*1d00*/  IMAD R24, R0, 0x10, R24 ;  /* 0x0000001000187824 */ /* 0x001fe200078e0218 */
[----:B-1----:R-:W-:-:S02]  /*1d10*/  DMUL R28, R14, R10 ;  /* 0x0000000a0e1c7228 */ /* 0x002fc40000000000 */
[----:B------:R-:W-:-:S06]  /*1d20*/  DMUL R14, R14, R8 ;  /* 0x000000080e0e7228 */ /* 0x000fcc0000000000 */
[C---:B------:R-:W-:Y:S02]  /*1d30*/  DFMA R20, R12.reuse, R8, -R28 ;  /* 0x000000080c14722b */ /* 0x040fe4000000081c */
[----:B------:R-:W-:Y:S01]  /*1d40*/  DFMA R22, R12, R10, R14 ;  /* 0x0000000a0c16722b */ /* 0x000fe2000000000e */
[----:B------:R-:W-:Y:S01]  /*1d50*/  LDS.128 R8, [UR6+0xc0] ;  /* 0x0000c006ff087984 */ /* 0x000fe20008000c00 */
[----:B------:R-:W-:Y:S01]  /*1d60*/  DADD R28, R26, R16 ;  /* 0x000000001a1c7229 */ /* 0x000fe20000000010 */
[----:B------:R-:W-:Y:S02]  /*1d70*/  LEA R26, R0, R24, 0x4 ;  /* 0x00000018001a7211 */ /* 0x000fe400078e20ff */
[----:B------:R-:W0:Y:S05]  /*1d80*/  LDS.128 R12, [R24] ;  /* 0x00000000180c7984 */ /* 0x000e2a0000000c00 */
[----:B------:R-:W-:-:S02]  /*1d90*/  DADD R28, R28, R20 ;  /* 0x000000001c1c7229 */ /* 0x000fc40000000014 */
[----:B------:R-:W-:Y:S02]  /*1da0*/  DADD R20, R6, R22 ;  /* 0x0000000006147229 */ /* 0x000fe40000000016 */
[C---:B0-----:R-:W-:Y:S02]  /*1db0*/  DMUL R18, R14.reuse, R10 ;  /* 0x0000000a0e127228 */ /* 0x041fe40000000000 */
[----:B------:R-:W-:-:S06]  /*1dc0*/  DMUL R14, R14, R8 ;  /* 0x000000080e0e7228 */ /* 0x000fcc0000000000 */
[C---:B------:R-:W-:Y:S02]  /*1dd0*/  DFMA R8, R12.reuse, R8, -R18 ;  /* 0x000000080c08722b */ /* 0x040fe40000000812 */
[----:B------:R-:W-:Y:S01]  /*1de0*/  DFMA R24, R12, R10, R14 ;  /* 0x0000000a0c18722b */ /* 0x000fe2000000000e */
[----:B------:R0:W-:Y:S04]  /*1df0*/  LDS.128 R16, [R26] ;  /* 0x000000001a107984 */ /* 0x0001e80000000c00 */
[----:B------:R-:W1:Y:S01]  /*1e00*/  LDS.128 R12, [UR6+0xd0] ;  /* 0x0000d006ff0c7984 */ /* 0x000e620008000c00 */
[----:B------:R-:W-:Y:S02]  /*1e10*/  DADD R22, R28, R8 ;  /* 0x000000001c167229 */ /* 0x000fe40000000008 */
[----:B------:R-:W-:Y:S01]  /*1e20*/  DADD R24, R20, R24 ;  /* 0x0000000014187229 */ /* 0x000fe20000000018 */
[----:B0-----:R-:W-:-:S05]  /*1e30*/  IMAD R26, R0, 0x10, R26 ;  /* 0x00000010001a7824 */ /* 0x001fca00078e021a */
[----:B------:R0:W-:Y:S01]  /*1e40*/  LDS.128 R8, [R26] ;  /* 0x000000001a087984 */ /* 0x0001e20000000c00 */
[----:B------:R-:W-:Y:S01]  /*1e50*/  LEA R20, R0, R26, 0x4 ;  /* 0x0000001a00147211 */ /* 0x000fe200078e20ff */
[C---:B-1----:R-:W-:Y:S02]  /*1e60*/  DMUL R4, R18.reuse, R14 ;  /* 0x0000000e12047228 */ /* 0x042fe40000000000 */
[----:B------:R-:W-:-:S06]  /*1e70*/  DMUL R18, R18, R12 ;  /* 0x0000000c12127228 */ /* 0x000fcc0000000000 */
[C---:B------:R-:W-:Y:S02]  /*1e80*/  DFMA R12, R16.reuse, R12, -R4 ;  /* 0x0000000c100c722b */ /* 0x040fe40000000804 */
[----:B------:R-:W1:Y:S01]  /*1e90*/  LDS.128 R4, [UR6+0xe0] ;  /* 0x0000e006ff047984 */ /* 0x000e620008000c00 */
[----:B0-----:R-:W-:-:S03]  /*1ea0*/  DFMA R26, R16, R14, R18 ;  /* 0x0000000e101a722b */ /* 0x001fc60000000012 */
[----:B------:R-:W-:Y:S02]  /*1eb0*/  LDS.128 R16, [R20] ;  /* 0x0000000014107984 */ /* 0x000fe40000000c00 */
[----:B------:R-:W-:Y:S02]  /*1ec0*/  DADD R22, R22, R12 ;  /* 0x0000000016167229 */ /* 0x000fe4000000000c */
[----:B------:R-:W0:Y:S01]  /*1ed0*/  LDS.128 R12, [UR6+0xf0] ;  /* 0x0000f006ff0c7984 */ /* 0x000e220008000c00 */
[----:B------:R-:W-:Y:S01]  /*1ee0*/  DADD R26, R24, R26 ;  /* 0x00000000181a7229 */ /* 0x000fe2000000001a */
[----:B------:R-:W-:Y:S01]  /*1ef0*/  UIADD3 UR6, UPT, UPT, UR6, 0x100, URZ ;  /* 0x0000010006067890 */ /* 0x000fe2000fffe0ff */
[C---:B-1----:R-:W-:Y:S02]  /*1f00*/  DMUL R24, R10.reuse, R6 ;  /* 0x000000060a187228 */ /* 0x042fe40000000000 */
[----:B------:R-:W-:-:S06]  /*1f10*/  DMUL R10, R10, R4 ;  /* 0x000000040a0a7228 */ /* 0x000fcc0000000000 */
[----:B------:R-:W-:Y:S02]  /*1f20*/  DFMA R24, R8, R4, -R24 ;  /* 0x000000040818722b */ /* 0x000fe40000000818 */
[----:B0-----:R-:W-:Y:S02]  /*1f30*/  DMUL R4, R18, R14 ;  /* 0x0000000e12047228 */ /* 0x001fe40000000000 */
[----:B------:R-:W-:Y:S02]  /*1f40*/  DFMA R10, R8, R6, R10 ;  /* 0x00000006080a722b */ /* 0x000fe4000000000a */
[-C--:B------:R-:W-:Y:S02]  /*1f50*/  DMUL R18, R18, R12.reuse ;  /* 0x0000000c12127228 */ /* 0x080fe40000000000 */
[----:B------:R-:W-:Y:S02]  /*1f60*/  DADD R22, R22, R24 ;  /* 0x0000000016167229 */ /* 0x000fe40000000018 */
[----:B------:R-:W-:-:S02]  /*1f70*/  DFMA R4, R16, R12, -R4 ;  /* 0x0000000c1004722b */ /* 0x000fc40000000804 */
[----:B------:R-:W-:Y:S02]  /*1f80*/  DADD R10, R26, R10 ;  /* 0x000000001a0a7229 */ /* 0x000fe4000000000a */
[----:B------:R-:W-:Y:S01]  /*1f90*/  DFMA R18, R16, R14, R18 ;  /* 0x0000000e1012722b */ /* 0x000fe20000000012 */
[----:B------:R-:W-:-:S03]  /*1fa0*/  IMAD R16, R0, 0x10, R20 ;  /* 0x0000001000107824 */ /* 0x000fc600078e0214 */
[----:B------:R-:W-:-:S04]  /*1fb0*/  DADD R4, R22, R4 ;  /* 0x0000000016047229 */ /* 0x000fc80000000004 */
[----:B------:R-:W-:Y:S01]  /*1fc0*/  DADD R6, R10, R18 ;  /* 0x000000000a067229 */ /* 0x000fe20000000012 */
[----:B------:R-:W-:Y:S10]  /*1fd0*/  @!P1 BRA `(.L_x_16) ;  /* 0xfffffff400b09947 */ /* 0x000ff4000383ffff */
.L_x_15:
[C---:B------:R-:W-:Y:S02]  /*1fe0*/  ISETP.LE.U32.AND P1, PT, R0.reuse, UR4, PT ;  /* 0x0000000400007c0c */ /* 0x040fe4000bf23070 */
[----:B------:R-:W-:-:S04]  /*1ff0*/  IADD3 R3, PT, PT, R0, -UR4, RZ ;  /* 0x8000000400037c10 */ /* 0x000fc8000fffe0ff */
[----:B------:R-:W-:-:S13]  /*2000*/  ISETP.LE.U32.OR P1, PT, R3, 0x4, P1 ;  /* 0x000000040300780c */ /* 0x000fda0000f23470 */
[----:B------:R-:W-:Y:S05]  /*2010*/  @P1 BRA `(.L_x_17) ;  /* 0x00000004002c1947 */ /* 0x000fea0003800000 */
[C---:B------:R-:W-:Y:S01]  /*2020*/  IMAD R3, R0.reuse, 0x10, R16 ;  /* 0x0000001000037824 */ /* 0x040fe200078e0210 */
[----:B------:R-:W-:Y:S01]  /*2030*/  LDS.128 R8, [R16] ;  /* 0x0000000010087984 */ /* 0x000fe20000000c00 */
[----:B------:R-:W-:Y:S01]  /*2040*/  PLOP3.LUT P0, PT, PT, PT, PT, 0x8, 0x80 ;  /* 0x000000000080781c */ /* 0x000fe20003f0e170 */
[----:B------:R-:W-:Y:S02]  /*2050*/  UIADD3 UR4, UPT, UPT, UR4, 0x8, URZ ;  /* 0x0000000804047890 */ /* 0x000fe4000fffe0ff */
[----:B------:R-:W0:Y:S04]  /*2060*/  LDS.128 R12, [UR6] ;  /* 0x00000006ff0c7984 */ /* 0x000e280008000c00 */
[----:B------:R-:W-:Y:S04]  /*2070*/  LDS.128 R16, [UR6+0x10] ;  /* 0x00001006ff107984 */ /* 0x000fe80008000c00 */
[----:B------:R1:W2:Y:S02]  /*2080*/  LDS.128 R20, [R3] ;  /* 0x0000000003147984 */ /* 0x0002a40000000c00 */
[----:B-1----:R-:W-:Y:S01]  /*2090*/  LEA R3, R0, R3, 0x4 ;  /* 0x0000000300037211 */ /* 0x002fe200078e20ff */
        /* <DEDUP_REMOVED lines=13> */
[----:B0-----:R-:W-:Y:S01]  /*2170*/  IMAD R3, R0, 0x10, R3 ;  /* 0x0000001000037824 */ /* 0x001fe200078e0203 */
[----:B------:R-:W-:Y:S02]  /*2180*/  DADD R20, R6, R20 ;  /* 0x0000000006147229 */ /* 0x000fe40000000014 */
[C---:B-1----:R-:W-:Y:S02]  /*2190*/  DMUL R26, R18.reuse, R14 ;  /* 0x0000000e121a7228 */ /* 0x042fe40000000000 */
        /* <DEDUP_REMOVED lines=11> */
[----:B------:R-:W-:Y:S02]  /*2250*/  DFMA R16, R16, R14, R8 ;  /* 0x0000000e1010722b */ /* 0x000fe40000000008 */
        /* <DEDUP_REMOVED lines=22> */
[----:B0-----:R-:W-:-:S05]  /*23c0*/  IMAD R3, R0, 0x10, R3 ;  /* 0x0000001000037824 */ /* 0x001fca00078e0203 */
[----:B------:R-:W-:Y:S01]  /*23d0*/  LEA R16, R0, R3, 0x4 ;  /* 0x0000000300107211 */ /* 0x000fe200078e20ff */
        /* <DEDUP_REMOVED lines=12> */
[----:B------:R-:W-:-:S06]  /*24a0*/  DFMA R6, R8, R6, R10 ;  /* 0x000000060806722b */ /* 0x000fcc000000000a */
[----:B------:R-:W-:Y:S02]  /*24b0*/  DADD R4, R18, R4 ;  /* 0x0000000012047229 */ /* 0x000fe40000000004 */
[----:B------:R-:W-:-:S11]  /*24c0*/  DADD R6, R12, R6 ;  /* 0x000000000c067229 */ /* 0x000fd60000000006 */
.L_x_17:
[----:B------:R-:W-:-:S13]  /*24d0*/  ISETP.GT.U32.OR P0, PT, R0, UR4, P0 ;  /* 0x0000000400007c0c */ /* 0x000fda0008704470 */
[----:B------:R-:W-:Y:S05]  /*24e0*/  @!P0 BRA `(.L_x_8) ;  /* 0x00000000008c8947 */ /* 0x000fea0003800000 */
[----:B------:R-:W-:Y:S01]  /*24f0*/  LDS.128 R8, [R16] ;  /* 0x0000000010087984 */ /* 0x000fe20000000c00 */
[----:B------:R-:W-:-:S03]  /*2500*/  IMAD R3, R0, 0x10, R16 ;  /* 0x0000001000037824 */ /* 0x000fc600078e0210 */
[----:B------:R-:W0:Y:S02]  /*2510*/  LDS.128 R12, [UR6] ;  /* 0x00000006ff0c7984 */ /* 0x000e240008000c00 */
[C---:B------:R-:W-:Y:S02]  /*2520*/  LEA R29, R0.reuse, R3, 0x4 ;  /* 0x00000003001d7211 */ /* 0x040fe400078e20ff */
[----:B------:R-:W-:Y:S03]  /*2530*/  LDS.128 R16, [UR6+0x10] ;  /* 0x00001006ff107984 */ /* 0x000fe60008000c00 */
[----:B------:R-:W-:Y:S01]  /*2540*/  IMAD R0, R0, 0x10, R29 ;  /* 0x0000001000007824 */ /* 0x000fe200078e021d */
[----:B------:R-:W1:Y:S01]  /*2550*/  LDS.128 R20, [R3] ;  /* 0x0000000003147984 */ /* 0x000e620000000c00 */
[C---:B0-----:R-:W-:Y:S02]  /*2560*/  DMUL R24, R10.reuse, R14 ;  /* 0x0000000e0a187228 */ /* 0x041fe40000000000 */
[----:B------:R-:W-:-:S06]  /*2570*/  DMUL R10, R10, R12 ;  /* 0x0000000c0a0a7228 */ /* 0x000fcc0000000000 */
[C---:B------:R-:W-:Y:S02]  /*2580*/  DFMA R12, R8.reuse, R12, -R24 ;  /* 0x0000000c080c722b */ /* 0x040fe40000000818 */
[----:B------:R-:W-:Y:S02]  /*2590*/  DFMA R14, R8, R14, R10 ;  /* 0x0000000e080e722b */ /* 0x000fe4000000000a */
[C---:B-1----:R-:W-:Y:S01]  /*25a0*/  DMUL R24, R22.reuse, R18 ;  /* 0x0000001216187228 */ /* 0x042fe20000000000 */
[----:B------:R-:W-:Y:S01]  /*25b0*/  LDS.128 R8, [R29] ;  /* 0x000000001d087984 */ /* 0x000fe20000000c00 */
[-C--:B------:R-:W-:Y:S02]  /*25c0*/  DMUL R22, R22, R16.reuse ;  /* 0x0000001016167228 */ /* 0x080fe40000000000 */
[----:B------:R-:W-:Y:S02]  /*25d0*/  DADD R12, R4, R12 ;  /* 0x00000000040c7229 */ /* 0x000fe4000000000c */
[----:B------:R-:W-:Y:S01]  /*25e0*/  DADD R14, R6, R14 ;  /* 0x00000000060e7229 */ /* 0x000fe2000000000e */
[----:B------:R-:W0:Y:S01]  /*25f0*/  LDS.128 R4, [UR6+0x20] ;  /* 0x00002006ff047984 */ /* 0x000e220008000c00 */
[----:B------:R-:W-:-:S02]  /*2600*/  DFMA R24, R20, R16, -R24 ;  /* 0x000000101418722b */ /* 0x000fc40000000818 */
[----:B------:R-:W-:Y:S01]  /*2610*/  DFMA R26, R20, R18, R22 ;  /* 0x00000012141a722b */ /* 0x000fe20000000016 */
[----:B------:R-:W-:Y:S04]  /*2620*/  LDS.128 R16, [UR6+0x30] ;  /* 0x00003006ff107984 */ /* 0x000fe80008000c00 */
[----:B------:R-:W1:Y:S01]  /*2630*/  LDS.128 R20, [R0] ;  /* 0x0000000000147984 */ /* 0x000e620000000c00 */
[----:B------:R-:W-:Y:S02]  /*2640*/  DADD R12, R12, R24 ;  /* 0x000000000c0c7229 */ /* 0x000fe40000000018 */
[----:B------:R-:W-:Y:S02]  /*2650*/  DADD R14, R14, R26 ;  /* 0x000000000e0e7229 */ /* 0x000fe4000000001a */
[----:B0-----:R-:W-:-:S02]  /*2660*/  DMUL R24, R10, R6 ;  /* 0x000000060a187228 */ /* 0x001fc40000000000 */
[----:B------:R-:W-:-:S06]  /*2670*/  DMUL R10, R10, R4 ;  /* 0x000000040a0a7228 */ /* 0x000fcc0000000000 */
[----:B------:R-:W-:Y:S02]  /*2680*/  DFMA R24, R8, R4, -R24 ;  /* 0x000000040818722b */ /* 0x000fe40000000818 */
[----:B-1----:R-:W-:Y:S02]  /*2690*/  DMUL R4, R22, R18 ;  /* 0x0000001216047228 */ /* 0x002fe40000000000 */
[----:B------:R-:W-:Y:S02]  /*26a0*/  DFMA R10, R8, R6, R10 ;  /* 0x00000006080a722b */ /* 0x000fe4000000000a */
[-C--:B------:R-:W-:Y:S02]  /*26b0*/  DMUL R22, R22, R16.reuse ;  /* 0x0000001016167228 */ /* 0x080fe40000000000 */
[----:B------:R-:W-:Y:S02]  /*26c0*/  DADD R12, R12, R24 ;  /* 0x000000000c0c7229 */ /* 0x000fe40000000018 */
[----:B------:R-:W-:-:S02]  /*26d0*/  DFMA R4, R20, R16, -R4 ;  /* 0x000000101404722b */ /* 0x000fc40000000804 */
[----:B------:R-:W-:Y:S02]  /*26e0*/  DADD R10, R14, R10 ;  /* 0x000000000e0a7229 */ /* 0x000fe4000000000a */
[----:B------:R-:W-:-:S04]  /*26f0*/  DFMA R22, R20, R18, R22 ;  /* 0x000000121416722b */ /* 0x000fc80000000016 */
[----:B------:R-:W-:-:S04]  /*2700*/  DADD R4, R12, R4 ;  /* 0x000000000c047229 */ /* 0x000fc80000000004 */
[----:B------:R-:W-:-:S11]  /*2710*/  DADD R6, R10, R22 ;  /* 0x000000000a067229 */ /* 0x000fd60000000016 */
.L_x_8:
[----:B------:R-:W0:Y:S02]  /*2720*/  LDCU.64 UR4, c[0x0][0x380] ;  /* 0x00007000ff0477ac */ /* 0x000e240008000a00 */
[----:B0-----:R-:W-:-:S04]  /*2730*/  LEA R8, P0, R2, UR4, 0x4 ;  /* 0x0000000402087c11 */ /* 0x001fc8000f8020ff */
[----:B------:R-:W-:-:S05]  /*2740*/  LEA.HI.X R9, R2, UR5, RZ, 0x4, P0 ;  /* 0x0000000502097c11 */ /* 0x000fca00080f24ff */
[----:B------:R-:W-:Y:S01]  /*2750*/  STG.E.128 desc[UR10][R8.64], R4 ;  /* 0x0000000408007986 */ /* 0x000fe2000c101d0a */
[----:B------:R-:W-:Y:S05]  /*2760*/  EXIT ;  /* 0x000000000000794d */ /* 0x000fea0003800000 */
.L_x_18:
[----:B------:R-:W-:-:S00]  /*2770*/  BRA `(.L_x_18) ;  /* 0xfffffffc00fc7947 */ /* 0x000fc0000383ffff */
[----:B------:R-:W-:-:S00]  /*2780*/  NOP ;  /* 0x0000000000007918 */ /* 0x000fc00000000000 */
[----:B------:R-:W-:-:S00]  /*2790*/  NOP ;  /* 0x0000000000007918 */ /* 0x000fc00000000000 */
[----:B------:R-:W-:-:S00]  /*27a0*/  NOP ;  /* 0x0000000000007918 */ /* 0x000fc00000000000 */
[----:B------:R-:W-:-:S00]  /*27b0*/  NOP ;  /* 0x0000000000007918 */ /* 0x000fc00000000000 */
[----:B------:R-:W-:-:S00]  /*27c0*/  NOP ;  /* 0x0000000000007918 */ /* 0x000fc00000000000 */
[----:B------:R-:W-:-:S00]  /*27d0*/  NOP ;  /* 0x0000000000007918 */ /* 0x000fc00000000000 */
[----:B------:R-:W-:-:S00]  /*27e0*/  NOP ;  /* 0x0000000000007918 */ /* 0x000fc00000000000 */
[----:B------:R-:W-:-:S00]  /*27f0*/  NOP ;  /* 0x0000000000007918 */ /* 0x000fc00000000000 */
.L_x_19:


//--------------------- .nv.shared._Z12mypagemtimesP7double2PKS_S2_jjj --------------------------
	.section	.nv.shared._Z12mypagemtimesP7double2PKS_S2_jjj,"aw",@nobits
	.sectionflags	@""
	.align	16
.nv.shared._Z12mypagemtimesP7double2PKS_S2_jjj:
	.zero		17920


//--------------------- .nv.shared.reserved.0     --------------------------
	.section	.nv.shared.reserved.0,"aw",@nobits
	.weak		__nv_reservedSMEM_offset_0_alias
	.size		__nv_reservedSMEM_offset_0_alias, 0, 64
	.other		__nv_reservedSMEM_offset_0_alias,@"STO_CUDA_RESERVED_SHARED STV_DEFAULT"
__nv_reservedSMEM_offset_0_alias:
	.zero		0
	.zero		64


//--------------------- .nv.constant0._Z12mypagemtimesP7double2PKS_S2_jjj --------------------------
	.section	.nv.constant0._Z12mypagemtimesP7double2PKS_S2_jjj,"a",@progbits
	.sectionflags	@""
	.align	4
.nv.constant0._Z12mypagemtimesP7double2PKS_S2_jjj:
	.zero		932


//--------------------- SYMBOLS --------------------------

	.type		.nv.reservedSmem.offset0,@object
	.size		.nv.reservedSmem.offset0,0x4
	.type		.nv.reservedSmem.cap,@object
	.size		.nv.reservedSmem.cap,0x4
